//
// Generated by NVIDIA NVVM Compiler
//
// Compiler Build ID: CL-36424714
// Cuda compilation tools, release 13.0, V13.0.88
// Based on NVVM 20.0.0
//

.version 9.0
.target sm_100
.address_size 64

	// .globl	_Z26matrixMultiplicationKernelPfS_S_
.global .align 4 .b8 __cudart_i2opi_f[24] = {65, 144, 67, 60, 153, 149, 98, 219, 192, 221, 52, 245, 209, 87, 39, 252, 41, 21, 68, 78, 110, 131, 249, 162};

.visible .entry _Z26matrixMultiplicationKernelPfS_S_(
	.param .u64 .ptr .align 1 _Z26matrixMultiplicationKernelPfS_S__param_0,
	.param .u64 .ptr .align 1 _Z26matrixMultiplicationKernelPfS_S__param_1,
	.param .u64 .ptr .align 1 _Z26matrixMultiplicationKernelPfS_S__param_2
)
{
	.reg .pred 	%p<5>;
	.reg .b32 	%r<34>;
	.reg .b32 	%f<52>;
	.reg .b64 	%rd<49>;

	ld.param.u64 	%rd14, [_Z26matrixMultiplicationKernelPfS_S__param_0];
	mov.u32 	%r8, %ctaid.x;
	mov.u32 	%r9, %ntid.x;
	mov.u32 	%r10, %tid.x;
	mad.lo.s32 	%r1, %r8, %r9, %r10;
	mov.u32 	%r11, %ctaid.y;
	mov.u32 	%r12, %ntid.y;
	mov.u32 	%r13, %tid.y;
	mad.lo.s32 	%r14, %r11, %r12, %r13;
	setp.gt.s32 	%p1, %r1, 1023;
	setp.gt.u32 	%p2, %r14, 1023;
	or.pred  	%p3, %p1, %p2;
	@%p3 bra 	$L__BB0_4;
	ld.param.u64 	%rd46, [_Z26matrixMultiplicationKernelPfS_S__param_1];
	shl.b32 	%r3, %r1, 10;
	add.s32 	%r16, %r14, 1024;
	mul.wide.u32 	%rd1, %r16, 4;
	add.s32 	%r17, %r14, 2048;
	mul.wide.u32 	%rd2, %r17, 4;
	add.s32 	%r18, %r14, 3072;
	mul.wide.u32 	%rd3, %r18, 4;
	add.s32 	%r19, %r14, 5120;
	mul.wide.u32 	%rd4, %r19, 4;
	add.s32 	%r20, %r14, 8192;
	mul.wide.u32 	%rd5, %r20, 4;
	add.s32 	%r21, %r14, 9216;
	mul.wide.u32 	%rd6, %r21, 4;
	add.s32 	%r22, %r14, 10240;
	mul.wide.u32 	%rd7, %r22, 4;
	add.s32 	%r23, %r14, 11264;
	mul.wide.u32 	%rd8, %r23, 4;
	add.s32 	%r24, %r14, 12288;
	mul.wide.u32 	%rd9, %r24, 4;
	cvta.to.global.u64 	%rd17, %rd14;
	add.s64 	%rd10, %rd17, 32;
	cvta.to.global.u64 	%rd48, %rd46;
	mov.f32 	%f51, 0f00000000;
	mov.b32 	%r33, 0;
	add.s32 	%r25, %r14, 4096;
	add.s32 	%r26, %r14, 6144;
	mov.u32 	%r32, %r3;
$L__BB0_2:
	mul.wide.s32 	%rd18, %r32, 4;
	add.s64 	%rd19, %rd10, %rd18;
	ld.global.f32 	%f4, [%rd19+-32];
	mul.wide.u32 	%rd20, %r14, 4;
	add.s64 	%rd21, %rd48, %rd20;
	ld.global.f32 	%f5, [%rd21];
	fma.rn.f32 	%f6, %f4, %f5, %f51;
	ld.global.f32 	%f7, [%rd19+-28];
	add.s64 	%rd22, %rd48, %rd1;
	ld.global.f32 	%f8, [%rd22];
	fma.rn.f32 	%f9, %f7, %f8, %f6;
	ld.global.f32 	%f10, [%rd19+-24];
	add.s64 	%rd23, %rd48, %rd2;
	ld.global.f32 	%f11, [%rd23];
	fma.rn.f32 	%f12, %f10, %f11, %f9;
	ld.global.f32 	%f13, [%rd19+-20];
	add.s64 	%rd24, %rd48, %rd3;
	ld.global.f32 	%f14, [%rd24];
	fma.rn.f32 	%f15, %f13, %f14, %f12;
	ld.global.f32 	%f16, [%rd19+-16];
	mul.wide.u32 	%rd25, %r25, 4;
	add.s64 	%rd26, %rd48, %rd25;
	ld.global.f32 	%f17, [%rd26];
	fma.rn.f32 	%f18, %f16, %f17, %f15;
	ld.global.f32 	%f19, [%rd19+-12];
	add.s64 	%rd27, %rd48, %rd4;
	ld.global.f32 	%f20, [%rd27];
	fma.rn.f32 	%f21, %f19, %f20, %f18;
	ld.global.f32 	%f22, [%rd19+-8];
	mul.wide.u32 	%rd28, %r26, 4;
	add.s64 	%rd29, %rd48, %rd28;
	ld.global.f32 	%f23, [%rd29];
	fma.rn.f32 	%f24, %f22, %f23, %f21;
	ld.global.f32 	%f25, [%rd19+-4];
	add.s32 	%r27, %r14, 7168;
	mul.wide.u32 	%rd30, %r27, 4;
	add.s64 	%rd31, %rd48, %rd30;
	ld.global.f32 	%f26, [%rd31];
	fma.rn.f32 	%f27, %f25, %f26, %f24;
	ld.global.f32 	%f28, [%rd19];
	add.s64 	%rd32, %rd48, %rd5;
	ld.global.f32 	%f29, [%rd32];
	fma.rn.f32 	%f30, %f28, %f29, %f27;
	ld.global.f32 	%f31, [%rd19+4];
	add.s64 	%rd33, %rd48, %rd6;
	ld.global.f32 	%f32, [%rd33];
	fma.rn.f32 	%f33, %f31, %f32, %f30;
	ld.global.f32 	%f34, [%rd19+8];
	add.s64 	%rd34, %rd48, %rd7;
	ld.global.f32 	%f35, [%rd34];
	fma.rn.f32 	%f36, %f34, %f35, %f33;
	ld.global.f32 	%f37, [%rd19+12];
	add.s64 	%rd35, %rd48, %rd8;
	ld.global.f32 	%f38, [%rd35];
	fma.rn.f32 	%f39, %f37, %f38, %f36;
	ld.global.f32 	%f40, [%rd19+16];
	add.s64 	%rd36, %rd48, %rd9;
	ld.global.f32 	%f41, [%rd36];
	fma.rn.f32 	%f42, %f40, %f41, %f39;
	ld.global.f32 	%f43, [%rd19+20];
	add.s32 	%r28, %r14, 13312;
	mul.wide.u32 	%rd37, %r28, 4;
	add.s64 	%rd38, %rd48, %rd37;
	ld.global.f32 	%f44, [%rd38];
	fma.rn.f32 	%f45, %f43, %f44, %f42;
	ld.global.f32 	%f46, [%rd19+24];
	add.s32 	%r29, %r14, 14336;
	mul.wide.u32 	%rd39, %r29, 4;
	add.s64 	%rd40, %rd48, %rd39;
	ld.global.f32 	%f47, [%rd40];
	fma.rn.f32 	%f48, %f46, %f47, %f45;
	ld.global.f32 	%f49, [%rd19+28];
	add.s32 	%r30, %r14, 15360;
	mul.wide.u32 	%rd41, %r30, 4;
	add.s64 	%rd42, %rd48, %rd41;
	ld.global.f32 	%f50, [%rd42];
	fma.rn.f32 	%f51, %f49, %f50, %f48;
	add.s32 	%r33, %r33, 16;
	add.s64 	%rd48, %rd48, 65536;
	add.s32 	%r32, %r32, 16;
	setp.ne.s32 	%p4, %r33, 1024;
	@%p4 bra 	$L__BB0_2;
	ld.param.u64 	%rd47, [_Z26matrixMultiplicationKernelPfS_S__param_2];
	add.s32 	%r31, %r3, %r14;
	cvta.to.global.u64 	%rd43, %rd47;
	mul.wide.s32 	%rd44, %r31, 4;
	add.s64 	%rd45, %rd43, %rd44;
	st.global.f32 	[%rd45], %f51;
$L__BB0_4:
	ret;

}
	// .globl	_Z19floatingPointKernelPf
.visible .entry _Z19floatingPointKernelPf(
	.param .u64 .ptr .align 1 _Z19floatingPointKernelPf_param_0
)
{
	.local .align 4 .b8 	__local_depot1[28];
	.reg .b64 	%SP;
	.reg .b64 	%SPL;
	.reg .pred 	%p<18>;
	.reg .b32 	%r<87>;
	.reg .b32 	%f<50>;
	.reg .b64 	%rd<41>;
	.reg .b64 	%fd<5>;

	mov.u64 	%SPL, __local_depot1;
	ld.param.u64 	%rd14, [_Z19floatingPointKernelPf_param_0];
	add.u64 	%rd1, %SPL, 0;
	add.u64 	%rd2, %SPL, 0;
	mov.u32 	%r29, %ctaid.x;
	mov.u32 	%r30, %ntid.x;
	mov.u32 	%r31, %tid.x;
	mad.lo.s32 	%r1, %r29, %r30, %r31;
	setp.gt.s32 	%p2, %r1, 1048575;
	@%p2 bra 	$L__BB1_16;
	cvta.to.global.u64 	%rd17, %rd14;
	mul.wide.s32 	%rd18, %r1, 4;
	add.s64 	%rd3, %rd17, %rd18;
	ld.global.f32 	%f10, [%rd3];
	mul.f32 	%f11, %f10, 0f3F22F983;
	cvt.rni.s32.f32 	%r33, %f11;
	cvt.rn.f32.s32 	%f12, %r33;
	fma.rn.f32 	%f13, %f12, 0fBFC90FDA, %f10;
	fma.rn.f32 	%f14, %f12, 0fB3A22168, %f13;
	fma.rn.f32 	%f15, %f12, 0fA7C234C5, %f14;
	abs.f32 	%f16, %f10;
	setp.ltu.f32 	%p3, %f16, 0f47CE4780;
	setp.eq.f32 	%p4, %f16, 0f7F800000;
	mov.b32 	%r2, %f10;
	shr.u32 	%r34, %r2, 23;
	and.b32  	%r35, %r34, 224;
	add.s32 	%r36, %r35, -128;
	shl.b32 	%r37, %r2, 8;
	or.b32  	%r3, %r37, -2147483648;
	shr.u32 	%r38, %r36, 5;
	and.b32  	%r4, %r34, 31;
	mul.wide.u32 	%rd19, %r38, 4;
	sub.s64 	%rd4, %rd2, %rd19;
	sub.s32 	%r5, 32, %r4;
	mov.f32 	%f47, 0f00000000;
	mul.rn.f32 	%f17, %f10, %f47;
	sub.s64 	%rd5, %rd1, %rd19;
	or.pred  	%p1, %p3, %p4;
	selp.b32 	%r6, %r33, 0, %p3;
	selp.f32 	%f1, %f15, %f17, %p3;
	mov.b32 	%r78, 0;
$L__BB1_2:
	mov.u32 	%r82, %r6;
	mov.f32 	%f48, %f1;
	@%p1 bra 	$L__BB1_8;
	mov.b64 	%rd39, 0;
	mov.b32 	%r79, 0;
	mov.u64 	%rd37, __cudart_i2opi_f;
	mov.u64 	%rd38, %rd2;
$L__BB1_4:
	.pragma "nounroll";
	ld.global.nc.u32 	%r40, [%rd37];
	mad.wide.u32 	%rd22, %r40, %r3, %rd39;
	shr.u64 	%rd39, %rd22, 32;
	st.local.u32 	[%rd38], %rd22;
	add.s32 	%r79, %r79, 1;
	add.s64 	%rd38, %rd38, 4;
	add.s64 	%rd37, %rd37, 4;
	setp.ne.s32 	%p5, %r79, 6;
	@%p5 bra 	$L__BB1_4;
	setp.eq.s32 	%p6, %r4, 0;
	st.local.u32 	[%rd2+24], %rd39;
	ld.local.u32 	%r80, [%rd4+24];
	ld.local.u32 	%r81, [%rd4+20];
	@%p6 bra 	$L__BB1_7;
	shl.b32 	%r41, %r80, %r4;
	shr.u32 	%r42, %r81, %r5;
	add.s32 	%r80, %r42, %r41;
	shl.b32 	%r43, %r81, %r4;
	ld.local.u32 	%r44, [%rd4+16];
	shr.u32 	%r45, %r44, %r5;
	add.s32 	%r81, %r45, %r43;
$L__BB1_7:
	setp.lt.s32 	%p7, %r2, 0;
	shr.u32 	%r46, %r80, 30;
	shf.l.wrap.b32 	%r47, %r81, %r80, 2;
	shl.b32 	%r48, %r81, 2;
	shr.u32 	%r49, %r47, 31;
	add.s32 	%r50, %r49, %r46;
	neg.s32 	%r51, %r50;
	selp.b32 	%r82, %r51, %r50, %p7;
	xor.b32  	%r52, %r47, %r2;
	shr.s32 	%r53, %r47, 31;
	xor.b32  	%r54, %r53, %r47;
	xor.b32  	%r55, %r53, %r48;
	cvt.u64.u32 	%rd23, %r54;
	shl.b64 	%rd24, %rd23, 32;
	cvt.u64.u32 	%rd25, %r55;
	or.b64  	%rd26, %rd24, %rd25;
	cvt.rn.f64.s64 	%fd1, %rd26;
	mul.f64 	%fd2, %fd1, 0d3BF921FB54442D19;
	cvt.rn.f32.f64 	%f18, %fd2;
	neg.f32 	%f19, %f18;
	setp.lt.s32 	%p8, %r52, 0;
	selp.f32 	%f48, %f19, %f18, %p8;
$L__BB1_8:
	mul.rn.f32 	%f20, %f48, %f48;
	and.b32  	%r56, %r82, 1;
	setp.eq.b32 	%p9, %r56, 1;
	selp.f32 	%f21, 0f3F800000, %f48, %p9;
	fma.rn.f32 	%f22, %f20, %f21, 0f00000000;
	fma.rn.f32 	%f23, %f20, 0f37CBAC00, 0fBAB607ED;
	selp.f32 	%f24, %f23, 0fB94D4153, %p9;
	selp.f32 	%f25, 0f3D2AAABB, 0f3C0885E4, %p9;
	fma.rn.f32 	%f26, %f24, %f20, %f25;
	selp.f32 	%f27, 0fBEFFFFFF, 0fBE2AAAA8, %p9;
	fma.rn.f32 	%f28, %f26, %f20, %f27;
	fma.rn.f32 	%f29, %f28, %f22, %f21;
	and.b32  	%r57, %r82, 2;
	setp.eq.s32 	%p10, %r57, 0;
	mov.f32 	%f30, 0f00000000;
	sub.f32 	%f31, %f30, %f29;
	selp.f32 	%f5, %f29, %f31, %p10;
	mov.u32 	%r86, %r6;
	mov.f32 	%f49, %f1;
	@%p1 bra 	$L__BB1_14;
	mov.b64 	%rd40, 0;
	mov.b32 	%r83, 0;
$L__BB1_10:
	.pragma "nounroll";
	mul.wide.u32 	%rd28, %r83, 4;
	mov.u64 	%rd29, __cudart_i2opi_f;
	add.s64 	%rd30, %rd29, %rd28;
	ld.global.nc.u32 	%r59, [%rd30];
	mad.wide.u32 	%rd31, %r59, %r3, %rd40;
	shr.u64 	%rd40, %rd31, 32;
	add.s64 	%rd32, %rd1, %rd28;
	st.local.u32 	[%rd32], %rd31;
	add.s32 	%r83, %r83, 1;
	setp.ne.s32 	%p11, %r83, 6;
	@%p11 bra 	$L__BB1_10;
	setp.eq.s32 	%p12, %r4, 0;
	st.local.u32 	[%rd1+24], %rd40;
	ld.local.u32 	%r84, [%rd5+24];
	ld.local.u32 	%r85, [%rd5+20];
	@%p12 bra 	$L__BB1_13;
	shl.b32 	%r60, %r84, %r4;
	shr.u32 	%r61, %r85, %r5;
	add.s32 	%r84, %r61, %r60;
	shl.b32 	%r62, %r85, %r4;
	ld.local.u32 	%r63, [%rd5+16];
	shr.u32 	%r64, %r63, %r5;
	add.s32 	%r85, %r64, %r62;
$L__BB1_13:
	setp.lt.s32 	%p13, %r2, 0;
	shr.u32 	%r65, %r84, 30;
	shf.l.wrap.b32 	%r66, %r85, %r84, 2;
	shl.b32 	%r67, %r85, 2;
	shr.u32 	%r68, %r66, 31;
	add.s32 	%r69, %r68, %r65;
	neg.s32 	%r70, %r69;
	selp.b32 	%r86, %r70, %r69, %p13;
	xor.b32  	%r71, %r66, %r2;
	shr.s32 	%r72, %r66, 31;
	xor.b32  	%r73, %r72, %r66;
	xor.b32  	%r74, %r72, %r67;
	cvt.u64.u32 	%rd33, %r73;
	shl.b64 	%rd34, %rd33, 32;
	cvt.u64.u32 	%rd35, %r74;
	or.b64  	%rd36, %rd34, %rd35;
	cvt.rn.f64.s64 	%fd3, %rd36;
	mul.f64 	%fd4, %fd3, 0d3BF921FB54442D19;
	cvt.rn.f32.f64 	%f32, %fd4;
	neg.f32 	%f33, %f32;
	setp.lt.s32 	%p14, %r71, 0;
	selp.f32 	%f49, %f33, %f32, %p14;
$L__BB1_14:
	add.s32 	%r75, %r86, 1;
	mul.rn.f32 	%f34, %f49, %f49;
	and.b32  	%r76, %r86, 1;
	setp.eq.b32 	%p15, %r76, 1;
	selp.f32 	%f35, %f49, 0f3F800000, %p15;
	fma.rn.f32 	%f36, %f34, %f35, 0f00000000;
	fma.rn.f32 	%f37, %f34, 0f37CBAC00, 0fBAB607ED;
	selp.f32 	%f38, 0fB94D4153, %f37, %p15;
	selp.f32 	%f39, 0f3C0885E4, 0f3D2AAABB, %p15;
	fma.rn.f32 	%f40, %f38, %f34, %f39;
	selp.f32 	%f41, 0fBE2AAAA8, 0fBEFFFFFF, %p15;
	fma.rn.f32 	%f42, %f40, %f34, %f41;
	fma.rn.f32 	%f43, %f42, %f36, %f35;
	and.b32  	%r77, %r75, 2;
	setp.eq.s32 	%p16, %r77, 0;
	mov.f32 	%f44, 0f00000000;
	sub.f32 	%f45, %f44, %f43;
	selp.f32 	%f46, %f43, %f45, %p16;
	fma.rn.f32 	%f47, %f5, %f46, %f47;
	add.s32 	%r78, %r78, 1;
	setp.ne.s32 	%p17, %r78, 1000;
	@%p17 bra 	$L__BB1_2;
	st.global.f32 	[%rd3], %f47;
$L__BB1_16:
	ret;

}
	// .globl	_Z21atomicOperationKernelPf
.visible .entry _Z21atomicOperationKernelPf(
	.param .u64 .ptr .align 1 _Z21atomicOperationKernelPf_param_0
)
{
	.reg .pred 	%p<3>;
	.reg .b32 	%r<9>;
	.reg .b32 	%f<9>;
	.reg .b64 	%rd<5>;

	ld.param.u64 	%rd2, [_Z21atomicOperationKernelPf_param_0];
	mov.u32 	%r4, %ctaid.x;
	mov.u32 	%r5, %ntid.x;
	mov.u32 	%r6, %tid.x;
	mad.lo.s32 	%r1, %r4, %r5, %r6;
	setp.gt.s32 	%p1, %r1, 1048575;
	@%p1 bra 	$L__BB2_3;
	cvta.to.global.u64 	%rd3, %rd2;
	mul.wide.s32 	%rd4, %r1, 4;
	add.s64 	%rd1, %rd3, %rd4;
	mov.b32 	%r8, 0;
$L__BB2_2:
	atom.global.add.f32 	%f1, [%rd1], 0f3F800000;
	atom.global.add.f32 	%f2, [%rd1], 0f3F800000;
	atom.global.add.f32 	%f3, [%rd1], 0f3F800000;
	atom.global.add.f32 	%f4, [%rd1], 0f3F800000;
	atom.global.add.f32 	%f5, [%rd1], 0f3F800000;
	atom.global.add.f32 	%f6, [%rd1], 0f3F800000;
	atom.global.add.f32 	%f7, [%rd1], 0f3F800000;
	atom.global.add.f32 	%f8, [%rd1], 0f3F800000;
	add.s32 	%r8, %r8, 8;
	setp.ne.s32 	%p2, %r8, 1000;
	@%p2 bra 	$L__BB2_2;
$L__BB2_3:
	ret;

}
	// .globl	_Z18memoryAccessKernelPf
.visible .entry _Z18memoryAccessKernelPf(
	.param .u64 .ptr .align 1 _Z18memoryAccessKernelPf_param_0
)
{
	.reg .pred 	%p<3>;
	.reg .b32 	%r<9>;
	.reg .b32 	%f<12>;
	.reg .b64 	%rd<5>;

	ld.param.u64 	%rd2, [_Z18memoryAccessKernelPf_param_0];
	mov.u32 	%r4, %ctaid.x;
	mov.u32 	%r5, %ntid.x;
	mov.u32 	%r6, %tid.x;
	mad.lo.s32 	%r1, %r4, %r5, %r6;
	setp.gt.s32 	%p1, %r1, 1048575;
	@%p1 bra 	$L__BB3_4;
	cvta.to.global.u64 	%rd3, %rd2;
	mul.wide.s32 	%rd4, %r1, 4;
	add.s64 	%rd1, %rd3, %rd4;
	ld.global.f32 	%f11, [%rd1];
	mov.b32 	%r8, 0;
$L__BB3_2:
	add.f32 	%f4, %f11, %f11;
	fma.rn.f32 	%f5, %f11, 0f40000000, %f4;
	add.f32 	%f6, %f5, %f5;
	fma.rn.f32 	%f7, %f5, 0f40000000, %f6;
	add.f32 	%f8, %f7, %f7;
	fma.rn.f32 	%f9, %f7, 0f40000000, %f8;
	add.f32 	%f10, %f9, %f9;
	fma.rn.f32 	%f11, %f9, 0f40000000, %f10;
	add.s32 	%r8, %r8, 8;
	setp.ne.s32 	%p2, %r8, 1000;
	@%p2 bra 	$L__BB3_2;
	st.global.f32 	[%rd1], %f11;
$L__BB3_4:
	ret;

}


// ===== COMPILED SASS (sm_100) =====

	.target	sm_100

	.elftype	@"ET_EXEC"


//--------------------- .note.nv.tkinfo           --------------------------
	.section	.note.nv.tkinfo,"",@"SHT_NOTE"
	.sectionflags	@"SHF_NOTE_NV_TKINFO"
	.tkinfo
        /*0018*/ 	.word	0x00000002
        /*0030*/ 	.string	""
        /*0030*/ 	.string	"ptxas"
        /*0030*/ 	.string	"Cuda compilation tools, release 13.0, V13.0.88"
        /*0030*/ 	.string	"Build cuda_13.0.r13.0/compiler.36424714_0"
        /*0030*/ 	.string	"-arch sm_100 -m 64 "



//--------------------- .note.nv.cuinfo           --------------------------
	.section	.note.nv.cuinfo,"",@"SHT_NOTE"
	.sectionflags	@"SHF_NOTE_NV_CUINFO"
        /*0018*/ 	.short	0x0002
        /*001a*/ 	.short	0x0064
        /*001c*/ 	.short	0x0082
	.zero		2


//--------------------- .nv.info                  --------------------------
	.section	.nv.info,"",@"SHT_CUDA_INFO"
	.align	4


	//----- nvinfo : EIATTR_REGCOUNT
	.align		4
        /*0000*/ 	.byte	0x04, 0x2f
        /*0002*/ 	.short	(.L_2 - .L_1)
	.align		4
.L_1:
        /*0004*/ 	.word	index@(_Z26matrixMultiplicationKernelPfS_S_)
        /*0008*/ 	.word	0x00000020


	//----- nvinfo : EIATTR_FRAME_SIZE
	.align		4
.L_2:
        /*000c*/ 	.byte	0x04, 0x11
        /*000e*/ 	.short	(.L_4 - .L_3)
	.align		4
.L_3:
        /*0010*/ 	.word	index@(_Z26matrixMultiplicationKernelPfS_S_)
        /*0014*/ 	.word	0x00000000


	//----- nvinfo : EIATTR_REGCOUNT
	.align		4
.L_4:
        /*0018*/ 	.byte	0x04, 0x2f
        /*001a*/ 	.short	(.L_6 - .L_5)
	.align		4
.L_5:
        /*001c*/ 	.word	index@(_Z19floatingPointKernelPf)
        /*0020*/ 	.word	0x0000001e


	//----- nvinfo : EIATTR_FRAME_SIZE
	.align		4
.L_6:
        /*0024*/ 	.byte	0x04, 0x11
        /*0026*/ 	.short	(.L_8 - .L_7)
	.align		4
.L_7:
        /*0028*/ 	.word	index@(_Z19floatingPointKernelPf)
        /*002c*/ 	.word	0x00000000


	//----- nvinfo : EIATTR_REGCOUNT
	.align		4
.L_8:
        /*0030*/ 	.byte	0x04, 0x2f
        /*0032*/ 	.short	(.L_10 - .L_9)
	.align		4
.L_9:
        /*0034*/ 	.word	index@(_Z21atomicOperationKernelPf)
        /*0038*/ 	.word	0x0000000a


	//----- nvinfo : EIATTR_FRAME_SIZE
	.align		4
.L_10:
        /*003c*/ 	.byte	0x04, 0x11
        /*003e*/ 	.short	(.L_12 - .L_11)
	.align		4
.L_11:
        /*0040*/ 	.word	index@(_Z21atomicOperationKernelPf)
        /*0044*/ 	.word	0x00000000


	//----- nvinfo : EIATTR_REGCOUNT
	.align		4
.L_12:
        /*0048*/ 	.byte	0x04, 0x2f
        /*004a*/ 	.short	(.L_14 - .L_13)
	.align		4
.L_13:
        /*004c*/ 	.word	index@(_Z18memoryAccessKernelPf)
        /*0050*/ 	.word	0x00000008


	//----- nvinfo : EIATTR_FRAME_SIZE
	.align		4
.L_14:
        /*0054*/ 	.byte	0x04, 0x11
        /*0056*/ 	.short	(.L_16 - .L_15)
	.align		4
.L_15:
        /*0058*/ 	.word	index@(_Z18memoryAccessKernelPf)
        /*005c*/ 	.word	0x00000000


	//----- nvinfo : EIATTR_MIN_STACK_SIZE
	.align		4
.L_16:
        /*0060*/ 	.byte	0x04, 0x12
        /*0062*/ 	.short	(.L_18 - .L_17)
	.align		4
.L_17:
        /*0064*/ 	.word	index@(_Z18memoryAccessKernelPf)
        /*0068*/ 	.word	0x00000000


	//----- nvinfo : EIATTR_MIN_STACK_SIZE
	.align		4
.L_18:
        /*006c*/ 	.byte	0x04, 0x12
        /*006e*/ 	.short	(.L_20 - .L_19)
	.align		4
.L_19:
        /*0070*/ 	.word	index@(_Z21atomicOperationKernelPf)
        /*0074*/ 	.word	0x00000000


	//----- nvinfo : EIATTR_MIN_STACK_SIZE
	.align		4
.L_20:
        /*0078*/ 	.byte	0x04, 0x12
        /*007a*/ 	.short	(.L_22 - .L_21)
	.align		4
.L_21:
        /*007c*/ 	.word	index@(_Z19floatingPointKernelPf)
        /*0080*/ 	.word	0x00000000


	//----- nvinfo : EIATTR_MIN_STACK_SIZE
	.align		4
.L_22:
        /*0084*/ 	.byte	0x04, 0x12
        /*0086*/ 	.short	(.L_24 - .L_23)
	.align		4
.L_23:
        /*0088*/ 	.word	index@(_Z26matrixMultiplicationKernelPfS_S_)
        /*008c*/ 	.word	0x00000000
.L_24:


//--------------------- .nv.compat                --------------------------
	.section	.nv.compat,"",@"SHT_CUDA_COMPAT_INFO"
	.align	4
        /*0000*/ 	.byte	0x02, 0x09, 0x00, 0x00, 0x02, 0x02, 0x01, 0x00, 0x02, 0x05, 0x05, 0x00, 0x03, 0x07, 0x01, 0x01
        /*0010*/ 	.byte	0x02, 0x03, 0x00, 0x00, 0x02, 0x06, 0x01, 0x00, 0x04, 0x0b, 0x08, 0x00, 0x01, 0x00, 0x00, 0x00
        /*0020*/ 	.byte	0x00, 0x00, 0x00, 0x00


//--------------------- .nv.info._Z18memoryAccessKernelPf --------------------------
	.section	.nv.info._Z18memoryAccessKernelPf,"",@"SHT_CUDA_INFO"
	.sectionflags	@""
	.align	4


	//----- nvinfo : EIATTR_CUDA_API_VERSION
	.align		4
        /*0000*/ 	.byte	0x04, 0x37
        /*0002*/ 	.short	(.L_26 - .L_25)
.L_25:
        /*0004*/ 	.word	0x00000082


	//----- nvinfo : EIATTR_KPARAM_INFO
	.align		4
.L_26:
        /*0008*/ 	.byte	0x04, 0x17
        /*000a*/ 	.short	(.L_28 - .L_27)
.L_27:
        /*000c*/ 	.word	0x00000000
        /*0010*/ 	.short	0x0000
        /*0012*/ 	.short	0x0000
        /*0014*/ 	.byte	0x00, 0xf5, 0x21, 0x00


	//----- nvinfo : EIATTR_SPARSE_MMA_MASK
	.align		4
.L_28:
        /*0018*/ 	.byte	0x03, 0x50
        /*001a*/ 	.short	0x0000


	//----- nvinfo : EIATTR_MAXREG_COUNT
	.align		4
        /*001c*/ 	.byte	0x03, 0x1b
        /*001e*/ 	.short	0x00ff


	//----- nvinfo : EIATTR_MERCURY_ISA_VERSION
	.align		4
        /*0020*/ 	.byte	0x03, 0x5f
        /*0022*/ 	.short	0x0101


	//----- nvinfo : EIATTR_VRC_CTA_INIT_COUNT
	.align		4
        /*0024*/ 	.byte	0x02, 0x4a
	.zero		1
	.zero		1


	//----- nvinfo : EIATTR_EXIT_INSTR_OFFSETS
	.align		4
        /*0028*/ 	.byte	0x04, 0x1c
        /*002a*/ 	.short	(.L_30 - .L_29)


	//   ....[0]....
.L_29:
        /*002c*/ 	.word	0x00000060


	//   ....[1]....
        /*0030*/ 	.word	0x00003f40


	//----- nvinfo : EIATTR_CBANK_PARAM_SIZE
	.align		4
.L_30:
        /*0034*/ 	.byte	0x03, 0x19
        /*0036*/ 	.short	0x0008


	//----- nvinfo : EIATTR_PARAM_CBANK
	.align		4
        /*0038*/ 	.byte	0x04, 0x0a
        /*003a*/ 	.short	(.L_32 - .L_31)
	.align		4
.L_31:
        /*003c*/ 	.word	index@(.nv.constant0._Z18memoryAccessKernelPf)
        /*0040*/ 	.short	0x0380
        /*0042*/ 	.short	0x0008


	//----- nvinfo : EIATTR_SW_WAR
	.align		4
.L_32:
        /*0044*/ 	.byte	0x04, 0x36
        /*0046*/ 	.short	(.L_34 - .L_33)
.L_33:
        /*0048*/ 	.word	0x00000008
.L_34:


//--------------------- .nv.info._Z21atomicOperationKernelPf --------------------------
	.section	.nv.info._Z21atomicOperationKernelPf,"",@"SHT_CUDA_INFO"
	.sectionflags	@""
	.align	4


	//----- nvinfo : EIATTR_CUDA_API_VERSION
	.align		4
        /*0000*/ 	.byte	0x04, 0x37
        /*0002*/ 	.short	(.L_36 - .L_35)
.L_35:
        /*0004*/ 	.word	0x00000082


	//----- nvinfo : EIATTR_KPARAM_INFO
	.align		4
.L_36:
        /*0008*/ 	.byte	0x04, 0x17
        /*000a*/ 	.short	(.L_38 - .L_37)
.L_37:
        /*000c*/ 	.word	0x00000000
        /*0010*/ 	.short	0x0000
        /*0012*/ 	.short	0x0000
        /*0014*/ 	.byte	0x00, 0xf5, 0x21, 0x00


	//----- nvinfo : EIATTR_SPARSE_MMA_MASK
	.align		4
.L_38:
        /*0018*/ 	.byte	0x03, 0x50
        /*001a*/ 	.short	0x0000


	//----- nvinfo : EIATTR_MAXREG_COUNT
	.align		4
        /*001c*/ 	.byte	0x03, 0x1b
        /*001e*/ 	.short	0x00ff


	//----- nvinfo : EIATTR_MERCURY_ISA_VERSION
	.align		4
        /*0020*/ 	.byte	0x03, 0x5f
        /*0022*/ 	.short	0x0101


	//----- nvinfo : EIATTR_VRC_CTA_INIT_COUNT
	.align		4
        /*0024*/ 	.byte	0x02, 0x4a
	.zero		1
	.zero		1


	//----- nvinfo : EIATTR_EXIT_INSTR_OFFSETS
	.align		4
        /*0028*/ 	.byte	0x04, 0x1c
        /*002a*/ 	.short	(.L_40 - .L_39)


	//   ....[0]....
.L_39:
        /*002c*/ 	.word	0x00000060


	//   ....[1]....
        /*0030*/ 	.word	0x00003f30


	//----- nvinfo : EIATTR_CBANK_PARAM_SIZE
	.align		4
.L_40:
        /*0034*/ 	.byte	0x03, 0x19
        /*0036*/ 	.short	0x0008


	//----- nvinfo : EIATTR_PARAM_CBANK
	.align		4
        /*0038*/ 	.byte	0x04, 0x0a
        /*003a*/ 	.short	(.L_42 - .L_41)
	.align		4
.L_41:
        /*003c*/ 	.word	index@(.nv.constant0._Z21atomicOperationKernelPf)
        /*0040*/ 	.short	0x0380
        /*0042*/ 	.short	0x0008


	//----- nvinfo : EIATTR_SW_WAR
	.align		4
.L_42:
        /*0044*/ 	.byte	0x04, 0x36
        /*0046*/ 	.short	(.L_44 - .L_43)
.L_43:
        /*0048*/ 	.word	0x00000008
.L_44:


//--------------------- .nv.info._Z19floatingPointKernelPf --------------------------
	.section	.nv.info._Z19floatingPointKernelPf,"",@"SHT_CUDA_INFO"
	.sectionflags	@""
	.align	4


	//----- nvinfo : EIATTR_CUDA_API_VERSION
	.align		4
        /*0000*/ 	.byte	0x04, 0x37
        /*0002*/ 	.short	(.L_46 - .L_45)
.L_45:
        /*0004*/ 	.word	0x00000082


	//----- nvinfo : EIATTR_KPARAM_INFO
	.align		4
.L_46:
        /*0008*/ 	.byte	0x04, 0x17
        /*000a*/ 	.short	(.L_48 - .L_47)
.L_47:
        /*000c*/ 	.word	0x00000000
        /*0010*/ 	.short	0x0000
        /*0012*/ 	.short	0x0000
        /*0014*/ 	.byte	0x00, 0xf5, 0x21, 0x00


	//----- nvinfo : EIATTR_SPARSE_MMA_MASK
	.align		4
.L_48:
        /*0018*/ 	.byte	0x03, 0x50
        /*001a*/ 	.short	0x0000


	//----- nvinfo : EIATTR_MAXREG_COUNT
	.align		4
        /*001c*/ 	.byte	0x03, 0x1b
        /*001e*/ 	.short	0x00ff


	//----- nvinfo : EIATTR_MERCURY_ISA_VERSION
	.align		4
        /*0020*/ 	.byte	0x03, 0x5f
        /*0022*/ 	.short	0x0101


	//----- nvinfo : EIATTR_VRC_CTA_INIT_COUNT
	.align		4
        /*0024*/ 	.byte	0x02, 0x4a
	.zero		1
	.zero		1


	//----- nvinfo : EIATTR_EXIT_INSTR_OFFSETS
	.align		4
        /*0028*/ 	.byte	0x04, 0x1c
        /*002a*/ 	.short	(.L_50 - .L_49)


	//   ....[0]....
.L_49:
        /*002c*/ 	.word	0x00000060


	//   ....[1]....
        /*0030*/ 	.word	0x00000fd0


	//----- nvinfo : EIATTR_CRS_STACK_SIZE
	.align		4
.L_50:
        /*0034*/ 	.byte	0x04, 0x1e
        /*0036*/ 	.short	(.L_52 - .L_51)
.L_51:
        /*0038*/ 	.word	0x00000000


	//----- nvinfo : EIATTR_CBANK_PARAM_SIZE
	.align		4
.L_52:
        /*003c*/ 	.byte	0x03, 0x19
        /*003e*/ 	.short	0x0008


	//----- nvinfo : EIATTR_PARAM_CBANK
	.align		4
        /*0040*/ 	.byte	0x04, 0x0a
        /*0042*/ 	.short	(.L_54 - .L_53)
	.align		4
.L_53:
        /*0044*/ 	.word	index@(.nv.constant0._Z19floatingPointKernelPf)
        /*0048*/ 	.short	0x0380
        /*004a*/ 	.short	0x0008


	//----- nvinfo : EIATTR_SW_WAR
	.align		4
.L_54:
        /*004c*/ 	.byte	0x04, 0x36
        /*004e*/ 	.short	(.L_56 - .L_55)
.L_55:
        /*0050*/ 	.word	0x00000008
.L_56:


//--------------------- .nv.info._Z26matrixMultiplicationKernelPfS_S_ --------------------------
	.section	.nv.info._Z26matrixMultiplicationKernelPfS_S_,"",@"SHT_CUDA_INFO"
	.sectionflags	@""
	.align	4


	//----- nvinfo : EIATTR_CUDA_API_VERSION
	.align		4
        /*0000*/ 	.byte	0x04, 0x37
        /*0002*/ 	.short	(.L_58 - .L_57)
.L_57:
        /*0004*/ 	.word	0x00000082


	//----- nvinfo : EIATTR_KPARAM_INFO
	.align		4
.L_58:
        /*0008*/ 	.byte	0x04, 0x17
        /*000a*/ 	.short	(.L_60 - .L_59)
.L_59:
        /*000c*/ 	.word	0x00000000
        /*0010*/ 	.short	0x0002
        /*0012*/ 	.short	0x0010
        /*0014*/ 	.byte	0x00, 0xf5, 0x21, 0x00


	//----- nvinfo : EIATTR_KPARAM_INFO
	.align		4
.L_60:
        /*0018*/ 	.byte	0x04, 0x17
        /*001a*/ 	.short	(.L_62 - .L_61)
.L_61:
        /*001c*/ 	.word	0x00000000
        /*0020*/ 	.short	0x0001
        /*0022*/ 	.short	0x0008
        /*0024*/ 	.byte	0x00, 0xf5, 0x21, 0x00


	//----- nvinfo : EIATTR_KPARAM_INFO
	.align		4
.L_62:
        /*0028*/ 	.byte	0x04, 0x17
        /*002a*/ 	.short	(.L_64 - .L_63)
.L_63:
        /*002c*/ 	.word	0x00000000
        /*0030*/ 	.short	0x0000
        /*0032*/ 	.short	0x0000
        /*0034*/ 	.byte	0x00, 0xf5, 0x21, 0x00


	//----- nvinfo : EIATTR_SPARSE_MMA_MASK
	.align		4
.L_64:
        /*0038*/ 	.byte	0x03, 0x50
        /*003a*/ 	.short	0x0000


	//----- nvinfo : EIATTR_MAXREG_COUNT
	.align		4
        /*003c*/ 	.byte	0x03, 0x1b
        /*003e*/ 	.short	0x00ff


	//----- nvinfo : EIATTR_MERCURY_ISA_VERSION
	.align		4
        /*0040*/ 	.byte	0x03, 0x5f
        /*0042*/ 	.short	0x0101


	//----- nvinfo : EIATTR_VRC_CTA_INIT_COUNT
	.align		4
        /*0044*/ 	.byte	0x02, 0x4a
	.zero		1
	.zero		1


	//----- nvinfo : EIATTR_EXIT_INSTR_OFFSETS
	.align		4
        /*0048*/ 	.byte	0x04, 0x1c
        /*004a*/ 	.short	(.L_66 - .L_65)


	//   ....[0]....
.L_65:
        /*004c*/ 	.word	0x000000b0


	//   ....[1]....
        /*0050*/ 	.word	0x00000730


	//----- nvinfo : EIATTR_CBANK_PARAM_SIZE
	.align		4
.L_66:
        /*0054*/ 	.byte	0x03, 0x19
        /*0056*/ 	.short	0x0018


	//----- nvinfo : EIATTR_PARAM_CBANK
	.align		4
        /*0058*/ 	.byte	0x04, 0x0a
        /*005a*/ 	.short	(.L_68 - .L_67)
	.align		4
.L_67:
        /*005c*/ 	.word	index@(.nv.constant0._Z26matrixMultiplicationKernelPfS_S_)
        /*0060*/ 	.short	0x0380
        /*0062*/ 	.short	0x0018


	//----- nvinfo : EIATTR_SW_WAR
	.align		4
.L_68:
        /*0064*/ 	.byte	0x04, 0x36
        /*0066*/ 	.short	(.L_70 - .L_69)
.L_69:
        /*0068*/ 	.word	0x00000008
.L_70:


//--------------------- .nv.callgraph             --------------------------
	.section	.nv.callgraph,"",@"SHT_CUDA_CALLGRAPH"
	.align	4
	.sectionentsize	8
	.align		4
        /*0000*/ 	.word	0x00000000
	.align		4
        /*0004*/ 	.word	0xffffffff
	.align		4
        /*0008*/ 	.word	0x00000000
	.align		4
        /*000c*/ 	.word	0xfffffffe
	.align		4
        /*0010*/ 	.word	0x00000000
	.align		4
        /*0014*/ 	.word	0xfffffffd
	.align		4
        /*0018*/ 	.word	0x00000000
	.align		4
        /*001c*/ 	.word	0xfffffffc


//--------------------- .nv.constant4             --------------------------
	.section	.nv.constant4,"a",@progbits
	.align	8
	.align		8
.nv.constant4:
        /*0000*/ 	.dword	__cudart_i2opi_f


//--------------------- .text._Z18memoryAccessKernelPf --------------------------
	.section	.text._Z18memoryAccessKernelPf,"ax",@progbits
	.align	128
        .global         _Z18memoryAccessKernelPf
        .type           _Z18memoryAccessKernelPf,@function
        .size           _Z18memoryAccessKernelPf,(.L_x_16 - _Z18memoryAccessKernelPf)
        .other          _Z18memoryAccessKernelPf,@"STO_CUDA_ENTRY STV_DEFAULT"
_Z18memoryAccessKernelPf:
.text._Z18memoryAccessKernelPf:
[----:B------:R-:W-:Y:S01]  /*0000*/  LDC R1, c[0x0][0x37c] ;  /* 0x0000df00ff017b82 */ /* 0x000fe20000000800 */
[----:B------:R-:W0:Y:S07]  /*0010*/  S2R R0, SR_TID.X ;  /* 0x0000000000007919 */ /* 0x000e2e0000002100 */
[----:B------:R-:W0:Y:S08]  /*0020*/  S2UR UR4, SR_CTAID.X ;  /* 0x00000000000479c3 */ /* 0x000e300000002500 */
[----:B------:R-:W0:Y:S02]  /*0030*/  LDC R5, c[0x0][0x360] ;  /* 0x0000d800ff057b82 */ /* 0x000e240000000800 */
[----:B0-----:R-:W-:-:S05]  /*0040*/  IMAD R5, R5, UR4, R0 ;  /* 0x0000000405057c24 */ /* 0x001fca000f8e0200 */
[----:B------:R-:W-:-:S13]  /*0050*/  ISETP.GT.AND P0, PT, R5, 0xfffff, PT ;  /* 0x000fffff0500780c */ /* 0x000fda0003f04270 */
[----:B------:R-:W-:Y:S05]  /*0060*/  @P0 EXIT ;  /* 0x000000000000094d */ /* 0x000fea0003800000 */
[----:B------:R-:W0:Y:S01]  /*0070*/  LDC.64 R2, c[0x0][0x380] ;  /* 0x0000e000ff027b82 */ /* 0x000e220000000a00 */
[----:B------:R-:W1:Y:S01]  /*0080*/  LDCU.64 UR4, c[0x0][0x358] ;  /* 0x00006b00ff0477ac */ /* 0x000e620008000a00 */
[----:B0-----:R-:W-:-:S05]  /*0090*/  IMAD.WIDE R2, R5, 0x4, R2 ;  /* 0x0000000405027825 */ /* 0x001fca00078e0202 */
[----:B-1----:R-:W2:Y:S02]  /*00a0*/  LDG.E R0, desc[UR4][R2.64] ;  /* 0x0000000402007981 */ /* 0x002ea4000c1e1900 */
[----:B--2---:R-:W-:-:S04]  /*00b0*/  FADD R5, R0, R0 ;  /* 0x0000000000057221 */ /* 0x004fc80000000000 */
[----:B------:R-:W-:-:S04]  /*00c0*/  FFMA R5, R0, 2, R5 ;  /* 0x4000000000057823 */ /* 0x000fc80000000005 */
[----:B------:R-:W-:-:S04]  /*00d0*/  FADD R0, R5, R5 ;  /* 0x0000000505007221 */ /* 0x000fc80000000000 */
        /* <DEDUP_REMOVED lines=996> */
[----:B------:R-:W-:-:S05]  /*3f20*/  FFMA R5, R0, 2, R5 ;  /* 0x4000000000057823 */ /* 0x000fca0000000005 */
[----:B------:R-:W-:Y:S01]  /*3f30*/  STG.E desc[UR4][R2.64], R5 ;  /* 0x0000000502007986 */ /* 0x000fe2000c101904 */
[----:B------:R-:W-:Y:S05]  /*3f40*/  EXIT ;  /* 0x000000000000794d */ /* 0x000fea0003800000 */
.L_x_0:
[----:B------:R-:W-:-:S00]  /*3f50*/  BRA `(.L_x_0) ;  /* 0xfffffffc00fc7947 */ /* 0x000fc0000383ffff */
[----:B------:R-:W-:-:S00]  /*3f60*/  NOP ;  /* 0x0000000000007918 */ /* 0x000fc00000000000 */
        /* <DEDUP_REMOVED lines=9> */
.L_x_16:


//--------------------- .text._Z21atomicOperationKernelPf --------------------------
	.section	.text._Z21atomicOperationKernelPf,"ax",@progbits
	.align	128
        .global         _Z21atomicOperationKernelPf
        .type           _Z21atomicOperationKernelPf,@function
        .size           _Z21atomicOperationKernelPf,(.L_x_17 - _Z21atomicOperationKernelPf)
        .other          _Z21atomicOperationKernelPf,@"STO_CUDA_ENTRY STV_DEFAULT"
_Z21atomicOperationKernelPf:
.text._Z21atomicOperationKernelPf:
        /* <DEDUP_REMOVED lines=9> */
[----:B------:R-:W-:Y:S02]  /*0090*/  HFMA2 R7, -RZ, RZ, 1.875, 0 ;  /* 0x3f800000ff077431 */ /* 0x000fe400000001ff */
[----:B0-----:R-:W-:-:S05]  /*00a0*/  IMAD.WIDE R2, R5, 0x4, R2 ;  /* 0x0000000405027825 */ /* 0x001fca00078e0202 */
[----:B-1----:R-:W-:Y:S04]  /*00b0*/  REDG.E.ADD.F32.FTZ.RN.STRONG.GPU desc[UR4][R2.64], R7 ;  /* 0x00000007020079a6 */ /* 0x002fe8000c12f304 */
[----:B------:R-:W-:Y:S04]  /*00c0*/  REDG.E.ADD.F32.FTZ.RN.STRONG.GPU desc[UR4][R2.64], R7 ;  /* 0x00000007020079a6 */ /* 0x000fe8000c12f304 */
        /* <DEDUP_REMOVED lines=997> */
[----:B------:R-:W-:Y:S01]  /*3f20*/  REDG.E.ADD.F32.FTZ.RN.STRONG.GPU desc[UR4][R2.64], R7 ;  /* 0x00000007020079a6 */ /* 0x000fe2000c12f304 */
[----:B------:R-:W-:Y:S05]  /*3f30*/  EXIT ;  /* 0x000000000000794d */ /* 0x000fea0003800000 */
.L_x_1:
        /* <DEDUP_REMOVED lines=12> */
.L_x_17:


//--------------------- .text._Z19floatingPointKernelPf --------------------------
	.section	.text._Z19floatingPointKernelPf,"ax",@progbits
	.align	128
        .global         _Z19floatingPointKernelPf
        .type           _Z19floatingPointKernelPf,@function
        .size           _Z19floatingPointKernelPf,(.L_x_18 - _Z19floatingPointKernelPf)
        .other          _Z19floatingPointKernelPf,@"STO_CUDA_ENTRY STV_DEFAULT"
_Z19floatingPointKernelPf:
.text._Z19floatingPointKernelPf:
        /* <DEDUP_REMOVED lines=10> */
[----:B-1----:R-:W2:Y:S01]  /*00a0*/  LDG.E R0, desc[UR8][R12.64] ;  /* 0x000000080c007981 */ /* 0x002ea2000c1e1900 */
[----:B------:R-:W-:Y:S01]  /*00b0*/  UMOV UR4, URZ ;  /* 0x000000ff00047c82 */ /* 0x000fe20008000000 */
[C---:B--2---:R-:W-:Y:S01]  /*00c0*/  FMUL R4, R0.reuse, 0.63661974668502807617 ;  /* 0x3f22f98300047820 */ /* 0x044fe20000400000 */
[----:B------:R-:W-:Y:S01]  /*00d0*/  SHF.R.U32.HI R5, RZ, 0x17, R0 ;  /* 0x00000017ff057819 */ /* 0x000fe20000011600 */
[C---:B------:R-:W-:Y:S01]  /*00e0*/  IMAD.SHL.U32 R8, R0.reuse, 0x100, RZ ;  /* 0x0000010000087824 */ /* 0x040fe200078e00ff */
[C---:B------:R-:W-:Y:S01]  /*00f0*/  FSETP.GE.AND P0, PT, |R0|.reuse, 105615, PT ;  /* 0x47ce47800000780b */ /* 0x040fe20003f06200 */
[----:B------:R0:W1:Y:S01]  /*0100*/  F2I.NTZ R6, R4 ;  /* 0x0000000400067305 */ /* 0x0000620000203100 */
[----:B------:R-:W-:Y:S02]  /*0110*/  LOP3.LUT R7, R5, 0xe0, RZ, 0xc0, !PT ;  /* 0x000000e005077812 */ /* 0x000fe400078ec0ff */
[----:B------:R-:W-:-:S03]  /*0120*/  FSETP.EQ.OR P1, PT, |R0|, +INF , !P0 ;  /* 0x7f8000000000780b */ /* 0x000fc60004722600 */
[----:B------:R-:W-:Y:S01]  /*0130*/  VIADD R7, R7, 0xffffff80 ;  /* 0xffffff8007077836 */ /* 0x000fe20000000000 */
[----:B------:R-:W-:Y:S02]  /*0140*/  P2R R9, PR, RZ, 0x2 ;  /* 0x00000002ff097803 */ /* 0x000fe40000000000 */
[----:B0-----:R-:W-:Y:S02]  /*0150*/  LOP3.LUT R4, R5, 0x1f, RZ, 0xc0, !PT ;  /* 0x0000001f05047812 */ /* 0x001fe400078ec0ff */
[----:B------:R-:W-:Y:S02]  /*0160*/  SHF.R.U32.HI R10, RZ, 0x5, R7 ;  /* 0x00000005ff0a7819 */ /* 0x000fe40000011607 */
[----:B------:R-:W-:Y:S02]  /*0170*/  LOP3.LUT R5, R8, 0x80000000, RZ, 0xfc, !PT ;  /* 0x8000000008057812 */ /* 0x000fe400078efcff */
[----:B-1----:R-:W-:Y:S01]  /*0180*/  I2FP.F32.S32 R3, R6 ;  /* 0x0000000600037245 */ /* 0x002fe20000201400 */
[----:B------:R-:W-:Y:S01]  /*0190*/  IMAD.U32 R8, R10, -0x4, RZ ;  /* 0xfffffffc0a087824 */ /* 0x000fe200078e00ff */
[----:B------:R-:W-:-:S02]  /*01a0*/  SEL R6, R6, RZ, !P0 ;  /* 0x000000ff06067207 */ /* 0x000fc40004000000 */
[----:B------:R-:W-:Y:S01]  /*01b0*/  IADD3 R7, PT, PT, -R4, 0x20, RZ ;  /* 0x0000002004077810 */ /* 0x000fe20007ffe1ff */
[----:B------:R-:W-:-:S04]  /*01c0*/  FFMA R2, R3, -1.5707962512969970703, R0 ;  /* 0xbfc90fda03027823 */ /* 0x000fc80000000000 */
[----:B------:R-:W-:-:S04]  /*01d0*/  FFMA R2, R3, -7.5497894158615963534e-08, R2 ;  /* 0xb3a2216803027823 */ /* 0x000fc80000000002 */
[----:B------:R-:W-:Y:S01]  /*01e0*/  FFMA R2, R3, -5.3903029534742383927e-15, R2 ;  /* 0xa7c234c503027823 */ /* 0x000fe20000000002 */
[----:B------:R-:W-:Y:S02]  /*01f0*/  IMAD.MOV.U32 R3, RZ, RZ, RZ ;  /* 0x000000ffff037224 */ /* 0x000fe400078e00ff */
[----:B------:R-:W-:-:S07]  /*0200*/  @P0 FMUL R2, RZ, R0 ;  /* 0x00000000ff020220 */ /* 0x000fce0000400000 */
.L_x_12:
[----:B------:R-:W-:Y:S01]  /*0210*/  ISETP.NE.AND P0, PT, R9, RZ, PT ;  /* 0x000000ff0900720c */ /* 0x000fe20003f05270 */
[----:B------:R-:W-:Y:S01]  /*0220*/  BSSY.RECONVERGENT B0, `(.L_x_2) ;  /* 0x000005a000007945 */ /* 0x000fe20003800200 */
[----:B------:R-:W-:Y:S02]  /*0230*/  IMAD.MOV.U32 R25, RZ, RZ, R6 ;  /* 0x000000ffff197224 */ /* 0x000fe400078e0006 */
[----:B------:R-:W-:-:S09]  /*0240*/  IMAD.MOV.U32 R18, RZ, RZ, R2 ;  /* 0x000000ffff127224 */ /* 0x000fd200078e0002 */
[----:B------:R-:W-:Y:S05]  /*0250*/  @P0 BRA `(.L_x_3) ;  /* 0x0000000400580947 */ /* 0x000fea0003800000 */
[----:B------:R-:W-:Y:S01]  /*0260*/  IMAD.MOV.U32 R25, RZ, RZ, RZ ;  /* 0x000000ffff197224 */ /* 0x000fe200078e00ff */
[----:B------:R-:W0:Y:S01]  /*0270*/  LDCU.64 UR10, c[0x4][URZ] ;  /* 0x01000000ff0a77ac */ /* 0x000e220008000a00 */
[----:B------:R-:W-:Y:S01]  /*0280*/  IMAD.MOV.U32 R18, RZ, RZ, RZ ;  /* 0x000000ffff127224 */ /* 0x000fe200078e00ff */
[----:B------:R-:W-:Y:S01]  /*0290*/  UMOV UR6, URZ ;  /* 0x000000ff00067c82 */ /* 0x000fe20008000000 */
[----:B------:R-:W-:-:S05]  /*02a0*/  UMOV UR5, URZ ;  /* 0x000000ff00057c82 */ /* 0x000fca0008000000 */
.L_x_4:
[----:B0-----:R-:W-:Y:S01]  /*02b0*/  MOV R14, UR10 ;  /* 0x0000000a000e7c02 */ /* 0x001fe20008000f00 */
[----:B------:R-:W-:-:S05]  /*02c0*/  IMAD.U32 R15, RZ, RZ, UR11 ;  /* 0x0000000bff0f7e24 */ /* 0x000fca000f8e00ff */
[----:B------:R-:W2:Y:S01]  /*02d0*/  LDG.E.CONSTANT R14, desc[UR8][R14.64] ;  /* 0x000000080e0e7981 */ /* 0x000ea2000c1e9900 */
[----:B------:R-:W-:Y:S01]  /*02e0*/  UIADD3 UR5, UPT, UPT, UR5, 0x1, URZ ;  /* 0x0000000105057890 */ /* 0x000fe2000fffe0ff */
[C---:B------:R-:W-:Y:S01]  /*02f0*/  ISETP.EQ.AND P0, PT, R18.reuse, RZ, PT ;  /* 0x000000ff1200720c */ /* 0x040fe20003f02270 */
[----:B------:R-:W-:Y:S01]  /*0300*/  UIADD3 UR10, UP1, UPT, UR10, 0x4, URZ ;  /* 0x000000040a0a7890 */ /* 0x000fe2000ff3e0ff */
[C---:B------:R-:W-:Y:S01]  /*0310*/  ISETP.EQ.AND P1, PT, R18.reuse, 0x4, PT ;  /* 0x000000041200780c */ /* 0x040fe20003f22270 */
[----:B------:R-:W-:Y:S01]  /*0320*/  UISETP.NE.AND UP0, UPT, UR5, 0x6, UPT ;  /* 0x000000060500788c */ /* 0x000fe2000bf05270 */
[C---:B------:R-:W-:Y:S01]  /*0330*/  ISETP.EQ.AND P3, PT, R18.reuse, 0xc, PT ;  /* 0x0000000c1200780c */ /* 0x040fe20003f62270 */
[----:B------:R-:W-:Y:S01]  /*0340*/  UIADD3.X UR11, UPT, UPT, URZ, UR11, URZ, UP1, !UPT ;  /* 0x0000000bff0b7290 */ /* 0x000fe20008ffe4ff */
[C---:B------:R-:W-:Y:S02]  /*0350*/  ISETP.EQ.AND P4, PT, R18.reuse, 0x10, PT ;  /* 0x000000101200780c */ /* 0x040fe40003f82270 */
[----:B------:R-:W-:Y:S01]  /*0360*/  ISETP.EQ.AND P5, PT, R18, 0x14, PT ;  /* 0x000000141200780c */ /* 0x000fe20003fa2270 */
[----:B--2---:R-:W-:-:S03]  /*0370*/  IMAD.WIDE.U32 R16, R14, R5, RZ ;  /* 0x000000050e107225 */ /* 0x004fc600078e00ff */
[----:B------:R-:W-:-:S04]  /*0380*/  IADD3 R16, P2, PT, R16, R25, RZ ;  /* 0x0000001910107210 */ /* 0x000fc80007f5e0ff */
[----:B------:R-:W-:Y:S01]  /*0390*/  IADD3.X R25, PT, PT, R17, UR6, RZ, P2, !PT ;  /* 0x0000000611197c10 */ /* 0x000fe200097fe4ff */
[--C-:B------:R-:W-:Y:S01]  /*03a0*/  @P0 IMAD.MOV.U32 R10, RZ, RZ, R16.reuse ;  /* 0x000000ffff0a0224 */ /* 0x100fe200078e0010 */
[C---:B------:R-:W-:Y:S01]  /*03b0*/  ISETP.EQ.AND P2, PT, R18.reuse, 0x8, PT ;  /* 0x000000081200780c */ /* 0x040fe20003f42270 */
[--C-:B------:R-:W-:Y:S01]  /*03c0*/  @P1 IMAD.MOV.U32 R11, RZ, RZ, R16.reuse ;  /* 0x000000ffff0b1224 */ /* 0x100fe200078e0010 */
[----:B------:R-:W-:Y:S01]  /*03d0*/  IADD3 R18, PT, PT, R18, 0x4, RZ ;  /* 0x0000000412127810 */ /* 0x000fe20007ffe0ff */
[--C-:B------:R-:W-:Y:S02]  /*03e0*/  @P3 IMAD.MOV.U32 R21, RZ, RZ, R16.reuse ;  /* 0x000000ffff153224 */ /* 0x100fe400078e0010 */
[--C-:B------:R-:W-:Y:S02]  /*03f0*/  @P4 IMAD.MOV.U32 R22, RZ, RZ, R16.reuse ;  /* 0x000000ffff164224 */ /* 0x100fe400078e0010 */
[----:B------:R-:W-:-:S06]  /*0400*/  @P5 IMAD.MOV.U32 R23, RZ, RZ, R16 ;  /* 0x000000ffff175224 */ /* 0x000fcc00078e0010 */
[----:B------:R-:W-:Y:S01]  /*0410*/  @P2 IMAD.MOV.U32 R20, RZ, RZ, R16 ;  /* 0x000000ffff142224 */ /* 0x000fe200078e0010 */
[----:B------:R-:W-:Y:S06]  /*0420*/  BRA.U UP0, `(.L_x_4) ;  /* 0xfffffffd00a07547 */ /* 0x000fec000b83ffff */
[C---:B------:R-:W-:Y:S01]  /*0430*/  ISETP.EQ.AND P3, PT, R8.reuse, -0x18, PT ;  /* 0xffffffe80800780c */ /* 0x040fe20003f62270 */
[----:B------:R-:W-:Y:S01]  /*0440*/  BSSY.RECONVERGENT B1, `(.L_x_5) ;  /* 0x0000026000017945 */ /* 0x000fe20003800200 */
[C---:B------:R-:W-:Y:S02]  /*0450*/  ISETP.EQ.AND P4, PT, R8.reuse, -0x14, PT ;  /* 0xffffffec0800780c */ /* 0x040fe40003f82270 */
[C---:B------:R-:W-:Y:S02]  /*0460*/  ISETP.EQ.AND P0, PT, R8.reuse, -0x10, PT ;  /* 0xfffffff00800780c */ /* 0x040fe40003f02270 */
[C---:B------:R-:W-:Y:S02]  /*0470*/  ISETP.EQ.AND P1, PT, R8.reuse, -0xc, PT ;  /* 0xfffffff40800780c */ /* 0x040fe40003f22270 */
[----:B------:R-:W-:Y:S02]  /*0480*/  ISETP.EQ.AND P2, PT, R8, -0x8, PT ;  /* 0xfffffff80800780c */ /* 0x000fe40003f42270 */
[----:B------:R-:W-:-:S02]  /*0490*/  ISETP.NE.AND P6, PT, R4, RZ, PT ;  /* 0x000000ff0400720c */ /* 0x000fc40003fc5270 */
[C---:B------:R-:W-:Y:S01]  /*04a0*/  ISETP.EQ.AND P5, PT, R8.reuse, 0x4, PT ;  /* 0x000000040800780c */ /* 0x040fe20003fa2270 */
[--C-:B------:R-:W-:Y:S01]  /*04b0*/  @P3 IMAD.MOV.U32 R19, RZ, RZ, R10.reuse ;  /* 0x000000ffff133224 */ /* 0x100fe200078e000a */
[C---:B------:R-:W-:Y:S01]  /*04c0*/  ISETP.EQ.AND P3, PT, R8.reuse, -0x4, PT ;  /* 0xfffffffc0800780c */ /* 0x040fe20003f62270 */
[----:B------:R-:W-:Y:S02]  /*04d0*/  @P4 IMAD.MOV.U32 R14, RZ, RZ, R10 ;  /* 0x000000ffff0e4224 */ /* 0x000fe400078e000a */
[--C-:B------:R-:W-:Y:S01]  /*04e0*/  @P4 IMAD.MOV.U32 R19, RZ, RZ, R11.reuse ;  /* 0x000000ffff134224 */ /* 0x100fe200078e000b */
[----:B------:R-:W-:Y:S01]  /*04f0*/  ISETP.EQ.AND P4, PT, R8, RZ, PT ;  /* 0x000000ff0800720c */ /* 0x000fe20003f82270 */
[----:B------:R-:W-:Y:S02]  /*0500*/  @P0 IMAD.MOV.U32 R14, RZ, RZ, R11 ;  /* 0x000000ffff0e0224 */ /* 0x000fe400078e000b */
[--C-:B------:R-:W-:Y:S02]  /*0510*/  @P0 IMAD.MOV.U32 R19, RZ, RZ, R20.reuse ;  /* 0x000000ffff130224 */ /* 0x100fe400078e0014 */
[----:B------:R-:W-:Y:S01]  /*0520*/  @P1 IMAD.MOV.U32 R14, RZ, RZ, R20 ;  /* 0x000000ffff0e1224 */ /* 0x000fe200078e0014 */
[----:B------:R-:W-:Y:S01]  /*0530*/  @P2 MOV R14, R21 ;  /* 0x00000015000e2202 */ /* 0x000fe20000000f00 */
[----:B------:R-:W-:-:S02]  /*0540*/  @P1 IMAD.MOV.U32 R19, RZ, RZ, R21 ;  /* 0x000000ffff131224 */ /* 0x000fc400078e0015 */
[--C-:B------:R-:W-:Y:S02]  /*0550*/  @P2 IMAD.MOV.U32 R19, RZ, RZ, R22.reuse ;  /* 0x000000ffff132224 */ /* 0x100fe400078e0016 */
[----:B------:R-:W-:Y:S02]  /*0560*/  @P3 IMAD.MOV.U32 R14, RZ, RZ, R22 ;  /* 0x000000ffff0e3224 */ /* 0x000fe400078e0016 */
[--C-:B------:R-:W-:Y:S02]  /*0570*/  @P3 IMAD.MOV.U32 R19, RZ, RZ, R23.reuse ;  /* 0x000000ffff133224 */ /* 0x100fe400078e0017 */
[----:B------:R-:W-:Y:S02]  /*0580*/  @P4 IMAD.MOV.U32 R14, RZ, RZ, R23 ;  /* 0x000000ffff0e4224 */ /* 0x000fe400078e0017 */
[--C-:B------:R-:W-:Y:S02]  /*0590*/  @P4 IMAD.MOV.U32 R19, RZ, RZ, R25.reuse ;  /* 0x000000ffff134224 */ /* 0x100fe400078e0019 */
[----:B------:R-:W-:Y:S01]  /*05a0*/  @P5 IMAD.MOV.U32 R14, RZ, RZ, R25 ;  /* 0x000000ffff0e5224 */ /* 0x000fe200078e0019 */
[----:B------:R-:W-:Y:S06]  /*05b0*/  @!P6 BRA `(.L_x_6) ;  /* 0x000000000038e947 */ /* 0x000fec0003800000 */
[----:B------:R-:W-:Y:S01]  /*05c0*/  @P0 IMAD.MOV.U32 R16, RZ, RZ, R10 ;  /* 0x000000ffff100224 */ /* 0x000fe200078e000a */
[----:B------:R-:W-:Y:S02]  /*05d0*/  ISETP.EQ.AND P0, PT, R8, 0x8, PT ;  /* 0x000000080800780c */ /* 0x000fe40003f02270 */
[----:B------:R-:W-:Y:S01]  /*05e0*/  @P1 MOV R16, R11 ;  /* 0x0000000b00101202 */ /* 0x000fe20000000f00 */
[----:B------:R-:W-:Y:S01]  /*05f0*/  @P2 IMAD.MOV.U32 R16, RZ, RZ, R20 ;  /* 0x000000ffff102224 */ /* 0x000fe200078e0014 */
[-C--:B------:R-:W-:Y:S01]  /*0600*/  SHF.L.U32 R15, R14, R4.reuse, RZ ;  /* 0x000000040e0f7219 */ /* 0x080fe200000006ff */
[----:B------:R-:W-:Y:S01]  /*0610*/  @P3 IMAD.MOV.U32 R16, RZ, RZ, R21 ;  /* 0x000000ffff103224 */ /* 0x000fe200078e0015 */
[----:B------:R-:W-:Y:S01]  /*0620*/  SHF.L.U32 R19, R19, R4, RZ ;  /* 0x0000000413137219 */ /* 0x000fe200000006ff */
[----:B------:R-:W-:Y:S01]  /*0630*/  @P4 IMAD.MOV.U32 R16, RZ, RZ, R22 ;  /* 0x000000ffff104224 */ /* 0x000fe200078e0016 */
[----:B------:R-:W-:Y:S01]  /*0640*/  SHF.R.U32.HI R14, RZ, R7, R14 ;  /* 0x00000007ff0e7219 */ /* 0x000fe2000001160e */
[----:B------:R-:W-:-:S04]  /*0650*/  @P5 IMAD.MOV.U32 R16, RZ, RZ, R23 ;  /* 0x000000ffff105224 */ /* 0x000fc800078e0017 */
[----:B------:R-:W-:Y:S02]  /*0660*/  @P0 IMAD.MOV.U32 R16, RZ, RZ, R25 ;  /* 0x000000ffff100224 */ /* 0x000fe400078e0019 */
[----:B------:R-:W-:-:S03]  /*0670*/  IMAD.IADD R19, R19, 0x1, R14 ;  /* 0x0000000113137824 */ /* 0x000fc600078e020e */
[----:B------:R-:W-:-:S05]  /*0680*/  SHF.R.U32.HI R16, RZ, R7, R16 ;  /* 0x00000007ff107219 */ /* 0x000fca0000011610 */
[----:B------:R-:W-:-:S07]  /*0690*/  IMAD.IADD R14, R15, 0x1, R16 ;  /* 0x000000010f0e7824 */ /* 0x000fce00078e0210 */
.L_x_6:
[----:B------:R-:W-:Y:S05]  /*06a0*/  BSYNC.RECONVERGENT B1 ;  /* 0x0000000000017941 */ /* 0x000fea0003800200 */
.L_x_5:
[C---:B------:R-:W-:Y:S01]  /*06b0*/  SHF.L.W.U32.HI R25, R14.reuse, 0x2, R19 ;  /* 0x000000020e197819 */ /* 0x040fe20000010e13 */
[----:B------:R-:W-:Y:S01]  /*06c0*/  UMOV UR6, 0x54442d19 ;  /* 0x54442d1900067882 */ /* 0x000fe20000000000 */
[----:B------:R-:W-:Y:S01]  /*06d0*/  SHF.L.U32 R14, R14, 0x2, RZ ;  /* 0x000000020e0e7819 */ /* 0x000fe200000006ff */
[----:B------:R-:W-:Y:S01]  /*06e0*/  UMOV UR7, 0x3bf921fb ;  /* 0x3bf921fb00077882 */ /* 0x000fe20000000000 */
[----:B------:R-:W-:Y:S02]  /*06f0*/  SHF.R.S32.HI R15, RZ, 0x1f, R25 ;  /* 0x0000001fff0f7819 */ /* 0x000fe40000011419 */
[----:B------:R-:W-:Y:S02]  /*0700*/  ISETP.GE.AND P0, PT, R0, RZ, PT ;  /* 0x000000ff0000720c */ /* 0x000fe40003f06270 */
[C---:B------:R-:W-:Y:S02]  /*0710*/  LOP3.LUT R14, R15.reuse, R14, RZ, 0x3c, !PT ;  /* 0x0000000e0f0e7212 */ /* 0x040fe400078e3cff */
[----:B------:R-:W-:-:S02]  /*0720*/  LOP3.LUT R15, R15, R25, RZ, 0x3c, !PT ;  /* 0x000000190f0f7212 */ /* 0x000fc400078e3cff */
[----:B------:R-:W-:Y:S02]  /*0730*/  SHF.R.U32.HI R18, RZ, 0x1e, R19 ;  /* 0x0000001eff127819 */ /* 0x000fe40000011613 */
[C---:B------:R-:W-:Y:S02]  /*0740*/  LOP3.LUT R24, R25.reuse, R0, RZ, 0x3c, !PT ;  /* 0x0000000019187212 */ /* 0x040fe400078e3cff */
[----:B------:R-:W0:Y:S01]  /*0750*/  I2F.F64.S64 R14, R14 ;  /* 0x0000000e000e7312 */ /* 0x000e220000301c00 */
[----:B------:R-:W-:Y:S02]  /*0760*/  LEA.HI R25, R25, R18, RZ, 0x1 ;  /* 0x0000001219197211 */ /* 0x000fe400078f08ff */
[----:B------:R-:W-:-:S03]  /*0770*/  ISETP.GE.AND P1, PT, R24, RZ, PT ;  /* 0x000000ff1800720c */ /* 0x000fc60003f26270 */
[----:B------:R-:W-:Y:S01]  /*0780*/  @!P0 IMAD.MOV R25, RZ, RZ, -R25 ;  /* 0x000000ffff198224 */ /* 0x000fe200078e0a19 */
[----:B0-----:R-:W-:-:S10]  /*0790*/  DMUL R16, R14, UR6 ;  /* 0x000000060e107c28 */ /* 0x001fd40008000000 */
[----:B------:R-:W0:Y:S02]  /*07a0*/  F2F.F32.F64 R16, R16 ;  /* 0x0000001000107310 */ /* 0x000e240000301000 */
[----:B0-----:R-:W-:-:S07]  /*07b0*/  FSEL R18, -R16, R16, !P1 ;  /* 0x0000001010127208 */ /* 0x001fce0004800100 */
.L_x_3:
[----:B------:R-:W-:Y:S05]  /*07c0*/  BSYNC.RECONVERGENT B0 ;  /* 0x0000000000007941 */ /* 0x000fea0003800200 */
.L_x_2:
[----:B------:R-:W-:Y:S01]  /*07d0*/  LOP3.LUT R16, R25, 0x1, RZ, 0xc0, !PT ;  /* 0x0000000119107812 */ /* 0x000fe200078ec0ff */
[----:B------:R-:W-:Y:S02]  /*07e0*/  IMAD.MOV.U32 R14, RZ, RZ, 0x37cbac00 ;  /* 0x37cbac00ff0e7424 */ /* 0x000fe400078e00ff */
[----:B------:R-:W-:Y:S01]  /*07f0*/  FMUL R15, R18, R18 ;  /* 0x00000012120f7220 */ /* 0x000fe20000400000 */
[----:B------:R-:W-:Y:S01]  /*0800*/  IMAD.MOV.U32 R19, RZ, RZ, 0x3effffff ;  /* 0x3effffffff137424 */ /* 0x000fe200078e00ff */
[----:B------:R-:W-:Y:S01]  /*0810*/  ISETP.NE.U32.AND P0, PT, R16, 0x1, PT ;  /* 0x000000011000780c */ /* 0x000fe20003f05070 */
[----:B------:R-:W-:Y:S02]  /*0820*/  IMAD.MOV.U32 R16, RZ, RZ, 0x3d2aaabb ;  /* 0x3d2aaabbff107424 */ /* 0x000fe400078e00ff */
[----:B------:R-:W-:Y:S01]  /*0830*/  FFMA R14, R15, R14, -0.0013887860113754868507 ;  /* 0xbab607ed0f0e7423 */ /* 0x000fe2000000000e */
[----:B------:R-:W-:Y:S01]  /*0840*/  ISETP.NE.AND P2, PT, R9, RZ, PT ;  /* 0x000000ff0900720c */ /* 0x000fe20003f45270 */
[----:B------:R-:W-:Y:S01]  /*0850*/  BSSY.RECONVERGENT B0, `(.L_x_7) ;  /* 0x0000060000007945 */ /* 0x000fe20003800200 */
[----:B------:R-:W-:Y:S01]  /*0860*/  LOP3.LUT P1, RZ, R25, 0x2, RZ, 0xc0, !PT ;  /* 0x0000000219ff7812 */ /* 0x000fe2000782c0ff */
[----:B------:R-:W-:Y:S01]  /*0870*/  IMAD.MOV.U32 R25, RZ, RZ, R6 ;  /* 0x000000ffff197224 */ /* 0x000fe200078e0006 */
[----:B------:R-:W-:-:S02]  /*0880*/  FSEL R14, R14, -0.00019574658654164522886, !P0 ;  /* 0xb94d41530e0e7808 */ /* 0x000fc40004000000 */
[----:B------:R-:W-:Y:S02]  /*0890*/  FSEL R16, R16, 0.0083327032625675201416, !P0 ;  /* 0x3c0885e410107808 */ /* 0x000fe40004000000 */
[----:B------:R-:W-:Y:S01]  /*08a0*/  FSEL R24, R18, 1, P0 ;  /* 0x3f80000012187808 */ /* 0x000fe20000000000 */
[----:B------:R-:W-:Y:S01]  /*08b0*/  IMAD.MOV.U32 R18, RZ, RZ, R2 ;  /* 0x000000ffff127224 */ /* 0x000fe200078e0002 */
[----:B------:R-:W-:Y:S01]  /*08c0*/  FSEL R19, -R19, -0.16666662693023681641, !P0 ;  /* 0xbe2aaaa813137808 */ /* 0x000fe20004000100 */
[C---:B------:R-:W-:Y:S02]  /*08d0*/  FFMA R14, R15.reuse, R14, R16 ;  /* 0x0000000e0f0e7223 */ /* 0x040fe40000000010 */
[C---:B------:R-:W-:Y:S02]  /*08e0*/  FFMA R17, R15.reuse, R24, RZ ;  /* 0x000000180f117223 */ /* 0x040fe400000000ff */
[----:B------:R-:W-:-:S04]  /*08f0*/  FFMA R14, R15, R14, R19 ;  /* 0x0000000e0f0e7223 */ /* 0x000fc80000000013 */
[----:B------:R-:W-:-:S04]  /*0900*/  FFMA R24, R17, R14, R24 ;  /* 0x0000000e11187223 */ /* 0x000fc80000000018 */
[----:B------:R-:W-:Y:S01]  /*0910*/  @P1 FADD R24, RZ, -R24 ;  /* 0x80000018ff181221 */ /* 0x000fe20000000000 */
[----:B------:R-:W-:Y:S06]  /*0920*/  @P2 BRA `(.L_x_8) ;  /* 0x0000000400482947 */ /* 0x000fec0003800000 */
[----:B------:R-:W0:Y:S01]  /*0930*/  LDC.64 R14, c[0x4][RZ] ;  /* 0x01000000ff0e7b82 */ /* 0x000e220000000a00 */
[----:B------:R-:W-:Y:S01]  /*0940*/  IMAD.MOV.U32 R25, RZ, RZ, RZ ;  /* 0x000000ffff197224 */ /* 0x000fe200078e00ff */
[----:B------:R-:W-:Y:S01]  /*0950*/  MOV R27, RZ ;  /* 0x000000ff001b7202 */ /* 0x000fe20000000f00 */
[----:B------:R-:W-:-:S06]  /*0960*/  UMOV UR5, URZ ;  /* 0x000000ff00057c82 */ /* 0x000fcc0008000000 */
.L_x_9:
[----:B0-----:R-:W-:-:S06]  /*0970*/  IMAD.WIDE.U32 R16, R27, 0x4, R14 ;  /* 0x000000041b107825 */ /* 0x001fcc00078e000e */
[----:B------:R-:W2:Y:S01]  /*0980*/  LDG.E.CONSTANT R16, desc[UR8][R16.64] ;  /* 0x0000000810107981 */ /* 0x000ea2000c1e9900 */
[C---:B------:R-:W-:Y:S02]  /*0990*/  IMAD.SHL.U32 R26, R27.reuse, 0x4, RZ ;  /* 0x000000041b1a7824 */ /* 0x040fe400078e00ff */
[----:B------:R-:W-:-:S03]  /*09a0*/  VIADD R27, R27, 0x1 ;  /* 0x000000011b1b7836 */ /* 0x000fc60000000000 */
[C---:B------:R-:W-:Y:S02]  /*09b0*/  ISETP.EQ.AND P5, PT, R26.reuse, RZ, PT ;  /* 0x000000ff1a00720c */ /* 0x040fe40003fa2270 */
[C---:B------:R-:W-:Y:S02]  /*09c0*/  ISETP.EQ.AND P4, PT, R26.reuse, 0x4, PT ;  /* 0x000000041a00780c */ /* 0x040fe40003f82270 */
[C---:B------:R-:W-:Y:S02]  /*09d0*/  ISETP.EQ.AND P3, PT, R26.reuse, 0x8, PT ;  /* 0x000000081a00780c */ /* 0x040fe40003f62270 */
[C---:B------:R-:W-:Y:S02]  /*09e0*/  ISETP.EQ.AND P2, PT, R26.reuse, 0xc, PT ;  /* 0x0000000c1a00780c */ /* 0x040fe40003f42270 */
[----:B------:R-:W-:Y:S01]  /*09f0*/  ISETP.EQ.AND P1, PT, R26, 0x10, PT ;  /* 0x000000101a00780c */ /* 0x000fe20003f22270 */
[----:B--2---:R-:W-:-:S03]  /*0a00*/  IMAD.WIDE.U32 R18, R16, R5, RZ ;  /* 0x0000000510127225 */ /* 0x004fc600078e00ff */
[----:B------:R-:W-:-:S04]  /*0a10*/  IADD3 R18, P0, PT, R18, R25, RZ ;  /* 0x0000001912127210 */ /* 0x000fc80007f1e0ff */
[----:B------:R-:W-:Y:S01]  /*0a20*/  IADD3.X R25, PT, PT, R19, UR5, RZ, P0, !PT ;  /* 0x0000000513197c10 */ /* 0x000fe200087fe4ff */
[--C-:B------:R-:W-:Y:S01]  /*0a30*/  @P5 IMAD.MOV.U32 R10, RZ, RZ, R18.reuse ;  /* 0x000000ffff0a5224 */ /* 0x100fe200078e0012 */
[----:B------:R-:W-:Y:S01]  /*0a40*/  ISETP.NE.AND P5, PT, R27, 0x6, PT ;  /* 0x000000061b00780c */ /* 0x000fe20003fa5270 */
[--C-:B------:R-:W-:Y:S01]  /*0a50*/  @P4 IMAD.MOV.U32 R11, RZ, RZ, R18.reuse ;  /* 0x000000ffff0b4224 */ /* 0x100fe200078e0012 */
[----:B------:R-:W-:Y:S01]  /*0a60*/  ISETP.EQ.AND P0, PT, R26, 0x14, PT ;  /* 0x000000141a00780c */ /* 0x000fe20003f02270 */
[--C-:B------:R-:W-:Y:S02]  /*0a70*/  @P3 IMAD.MOV.U32 R20, RZ, RZ, R18.reuse ;  /* 0x000000ffff143224 */ /* 0x100fe400078e0012 */
[--C-:B------:R-:W-:Y:S02]  /*0a80*/  @P2 IMAD.MOV.U32 R21, RZ, RZ, R18.reuse ;  /* 0x000000ffff152224 */ /* 0x100fe400078e0012 */
[----:B------:R-:W-:-:S08]  /*0a90*/  @P1 IMAD.MOV.U32 R22, RZ, RZ, R18 ;  /* 0x000000ffff161224 */ /* 0x000fd000078e0012 */
[----:B------:R-:W-:Y:S01]  /*0aa0*/  @P0 MOV R23, R18 ;  /* 0x0000001200170202 */ /* 0x000fe20000000f00 */
[----:B------:R-:W-:Y:S06]  /*0ab0*/  @P5 BRA `(.L_x_9) ;  /* 0xfffffffc00ac5947 */ /* 0x000fec000383ffff */
        /* <DEDUP_REMOVED lines=39> */
.L_x_11:
[----:B------:R-:W-:Y:S05]  /*0d30*/  BSYNC.RECONVERGENT B1 ;  /* 0x0000000000017941 */ /* 0x000fea0003800200 */
.L_x_10:
        /* <DEDUP_REMOVED lines=17> */
.L_x_8:
[----:B------:R-:W-:Y:S05]  /*0e50*/  BSYNC.RECONVERGENT B0 ;  /* 0x0000000000007941 */ /* 0x000fea0003800200 */
.L_x_7:
[----:B------:R-:W-:Y:S02]  /*0e60*/  IMAD.MOV.U32 R14, RZ, RZ, 0x37cbac00 ;  /* 0x37cbac00ff0e7424 */ /* 0x000fe400078e00ff */
[----:B------:R-:W-:Y:S01]  /*0e70*/  FMUL R15, R18, R18 ;  /* 0x00000012120f7220 */ /* 0x000fe20000400000 */
[----:B------:R-:W-:Y:S01]  /*0e80*/  LOP3.LUT R16, R25, 0x1, RZ, 0xc0, !PT ;  /* 0x0000000119107812 */ /* 0x000fe200078ec0ff */
[----:B------:R-:W-:Y:S01]  /*0e90*/  IMAD.MOV.U32 R26, RZ, RZ, 0x3d2aaabb ;  /* 0x3d2aaabbff1a7424 */ /* 0x000fe200078e00ff */
[----:B------:R-:W-:Y:S01]  /*0ea0*/  UIADD3 UR4, UPT, UPT, UR4, 0x1, URZ ;  /* 0x0000000104047890 */ /* 0x000fe2000fffe0ff */
[----:B------:R-:W-:Y:S01]  /*0eb0*/  FFMA R14, R15, R14, -0.0013887860113754868507 ;  /* 0xbab607ed0f0e7423 */ /* 0x000fe2000000000e */
[----:B------:R-:W-:Y:S01]  /*0ec0*/  ISETP.NE.U32.AND P0, PT, R16, 0x1, PT ;  /* 0x000000011000780c */ /* 0x000fe20003f05070 */
[----:B------:R-:W-:Y:S01]  /*0ed0*/  VIADD R17, R25, 0x1 ;  /* 0x0000000119117836 */ /* 0x000fe20000000000 */
[----:B------:R-:W-:Y:S01]  /*0ee0*/  UISETP.NE.AND UP0, UPT, UR4, 0x3e8, UPT ;  /* 0x000003e80400788c */ /* 0x000fe2000bf05270 */
[----:B------:R-:W-:Y:S01]  /*0ef0*/  IMAD.MOV.U32 R19, RZ, RZ, 0x3effffff ;  /* 0x3effffffff137424 */ /* 0x000fe200078e00ff */
[----:B------:R-:W-:-:S02]  /*0f00*/  FSEL R16, R14, -0.00019574658654164522886, P0 ;  /* 0xb94d41530e107808 */ /* 0x000fc40000000000 */
[----:B------:R-:W-:Y:S02]  /*0f10*/  FSEL R26, R26, 0.0083327032625675201416, P0 ;  /* 0x3c0885e41a1a7808 */ /* 0x000fe40000000000 */
[----:B------:R-:W-:Y:S02]  /*0f20*/  LOP3.LUT P1, RZ, R17, 0x2, RZ, 0xc0, !PT ;  /* 0x0000000211ff7812 */ /* 0x000fe4000782c0ff */
[----:B------:R-:W-:Y:S01]  /*0f30*/  FSEL R14, R18, 1, !P0 ;  /* 0x3f800000120e7808 */ /* 0x000fe20004000000 */
[----:B------:R-:W-:Y:S01]  /*0f40*/  FFMA R16, R15, R16, R26 ;  /* 0x000000100f107223 */ /* 0x000fe2000000001a */
[----:B------:R-:W-:-:S03]  /*0f50*/  FSEL R19, -R19, -0.16666662693023681641, P0 ;  /* 0xbe2aaaa813137808 */ /* 0x000fc60000000100 */
[C---:B------:R-:W-:Y:S02]  /*0f60*/  FFMA R17, R15.reuse, R14, RZ ;  /* 0x0000000e0f117223 */ /* 0x040fe400000000ff */
[----:B------:R-:W-:-:S04]  /*0f70*/  FFMA R16, R15, R16, R19 ;  /* 0x000000100f107223 */ /* 0x000fc80000000013 */
[----:B------:R-:W-:-:S04]  /*0f80*/  FFMA R14, R17, R16, R14 ;  /* 0x00000010110e7223 */ /* 0x000fc8000000000e */
[----:B------:R-:W-:-:S04]  /*0f90*/  @P1 FADD R14, RZ, -R14 ;  /* 0x8000000eff0e1221 */ /* 0x000fc80000000000 */
[----:B------:R-:W-:Y:S01]  /*0fa0*/  FFMA R3, R24, R14, R3 ;  /* 0x0000000e18037223 */ /* 0x000fe20000000003 */
[----:B------:R-:W-:Y:S06]  /*0fb0*/  BRA.U UP0, `(.L_x_12) ;  /* 0xfffffff100947547 */ /* 0x000fec000b83ffff */
[----:B------:R-:W-:Y:S01]  /*0fc0*/  STG.E desc[UR8][R12.64], R3 ;  /* 0x000000030c007986 */ /* 0x000fe2000c101908 */
[----:B------:R-:W-:Y:S05]  /*0fd0*/  EXIT ;  /* 0x000000000000794d */ /* 0x000fea0003800000 */
.L_x_13:
        /* <DEDUP_REMOVED lines=10> */
.L_x_18:


//--------------------- .text._Z26matrixMultiplicationKernelPfS_S_ --------------------------
	.section	.text._Z26matrixMultiplicationKernelPfS_S_,"ax",@progbits
	.align	128
        .global         _Z26matrixMultiplicationKernelPfS_S_
        .type           _Z26matrixMultiplicationKernelPfS_S_,@function
        .size           _Z26matrixMultiplicationKernelPfS_S_,(.L_x_19 - _Z26matrixMultiplicationKernelPfS_S_)
        .other          _Z26matrixMultiplicationKernelPfS_S_,@"STO_CUDA_ENTRY STV_DEFAULT"
_Z26matrixMultiplicationKernelPfS_S_:
.text._Z26matrixMultiplicationKernelPfS_S_:
[----:B------:R-:W-:Y:S01]  /*0000*/  LDC R1, c[0x0][0x37c] ;  /* 0x0000df00ff017b82 */ /* 0x000fe20000000800 */
[----:B------:R-:W0:Y:S07]  /*0010*/  S2R R5, SR_TID.Y ;  /* 0x0000000000057919 */ /* 0x000e2e0000002200 */
[----:B------:R-:W1:Y:S01]  /*0020*/  LDC R3, c[0x0][0x360] ;  /* 0x0000d800ff037b82 */ /* 0x000e620000000800 */
[----:B------:R-:W1:Y:S07]  /*0030*/  S2R R2, SR_TID.X ;  /* 0x0000000000027919 */ /* 0x000e6e0000002100 */
[----:B------:R-:W0:Y:S08]  /*0040*/  S2UR UR5, SR_CTAID.Y ;  /* 0x00000000000579c3 */ /* 0x000e300000002600 */
[----:B------:R-:W0:Y:S08]  /*0050*/  LDC R0, c[0x0][0x364] ;  /* 0x0000d900ff007b82 */ /* 0x000e300000000800 */
[----:B------:R-:W1:Y:S01]  /*0060*/  S2UR UR4, SR_CTAID.X ;  /* 0x00000000000479c3 */ /* 0x000e620000002500 */
[----:B0-----:R-:W-:-:S05]  /*0070*/  IMAD R0, R0, UR5, R5 ;  /* 0x0000000500007c24 */ /* 0x001fca000f8e0205 */
[----:B------:R-:W-:Y:S01]  /*0080*/  ISETP.GT.U32.AND P0, PT, R0, 0x3ff, PT ;  /* 0x000003ff0000780c */ /* 0x000fe20003f04070 */
[----:B-1----:R-:W-:-:S05]  /*0090*/  IMAD R3, R3, UR4, R2 ;  /* 0x0000000403037c24 */ /* 0x002fca000f8e0202 */
[----:B------:R-:W-:-:S13]  /*00a0*/  ISETP.GT.OR P0, PT, R3, 0x3ff, P0 ;  /* 0x000003ff0300780c */ /* 0x000fda0000704670 */
[----:B------:R-:W-:Y:S05]  /*00b0*/  @P0 EXIT ;  /* 0x000000000000094d */ /* 0x000fea0003800000 */
[----:B------:R-:W0:Y:S01]  /*00c0*/  LDC R15, c[0x0][0x38c] ;  /* 0x0000e300ff0f7b82 */ /* 0x000e220000000800 */
[----:B------:R-:W1:Y:S01]  /*00d0*/  LDCU.64 UR6, c[0x0][0x380] ;  /* 0x00007000ff0677ac */ /* 0x000e620008000a00 */
[----:B------:R-:W-:Y:S01]  /*00e0*/  SHF.L.U32 R3, R3, 0xa, RZ ;  /* 0x0000000a03037819 */ /* 0x000fe200000006ff */
[----:B------:R-:W-:Y:S01]  /*00f0*/  HFMA2 R28, -RZ, RZ, 0, 0 ;  /* 0x00000000ff1c7431 */ /* 0x000fe200000001ff */
[C---:B------:R-:W-:Y:S01]  /*0100*/  IADD3 R2, PT, PT, R0.reuse, 0x400, RZ ;  /* 0x0000040000027810 */ /* 0x040fe20007ffe0ff */
[----:B------:R-:W2:Y:S01]  /*0110*/  LDCU UR4, c[0x0][0x388] ;  /* 0x00007100ff0477ac */ /* 0x000ea20008000800 */
[C---:B------:R-:W-:Y:S02]  /*0120*/  IADD3 R4, PT, PT, R0.reuse, 0x800, RZ ;  /* 0x0000080000047810 */ /* 0x040fe40007ffe0ff */
[C---:B------:R-:W-:Y:S01]  /*0130*/  IADD3 R5, PT, PT, R0.reuse, 0xc00, RZ ;  /* 0x00000c0000057810 */ /* 0x040fe20007ffe0ff */
[----:B------:R-:W3:Y:S01]  /*0140*/  LDCU.64 UR8, c[0x0][0x358] ;  /* 0x00006b00ff0877ac */ /* 0x000ee20008000a00 */
[----:B------:R-:W-:-:S02]  /*0150*/  IADD3 R6, PT, PT, R0, 0x1400, RZ ;  /* 0x0000140000067810 */ /* 0x000fc40007ffe0ff */
[C---:B------:R-:W-:Y:S02]  /*0160*/  IADD3 R7, PT, PT, R0.reuse, 0x2000, RZ ;  /* 0x0000200000077810 */ /* 0x040fe40007ffe0ff */
[C---:B------:R-:W-:Y:S02]  /*0170*/  IADD3 R8, PT, PT, R0.reuse, 0x2400, RZ ;  /* 0x0000240000087810 */ /* 0x040fe40007ffe0ff */
[C---:B------:R-:W-:Y:S02]  /*0180*/  IADD3 R9, PT, PT, R0.reuse, 0x2800, RZ ;  /* 0x0000280000097810 */ /* 0x040fe40007ffe0ff */
[C---:B------:R-:W-:Y:S01]  /*0190*/  IADD3 R10, PT, PT, R0.reuse, 0x2c00, RZ ;  /* 0x00002c00000a7810 */ /* 0x040fe20007ffe0ff */
[----:B-1----:R-:W-:Y:S01]  /*01a0*/  UIADD3 UR5, UP0, UPT, UR6, 0x20, URZ ;  /* 0x0000002006057890 */ /* 0x002fe2000ff1e0ff */
[C---:B------:R-:W-:Y:S02]  /*01b0*/  IADD3 R11, PT, PT, R0.reuse, 0x3000, RZ ;  /* 0x00003000000b7810 */ /* 0x040fe40007ffe0ff */
[C---:B------:R-:W-:Y:S01]  /*01c0*/  IADD3 R23, PT, PT, R0.reuse, 0x1000, RZ ;  /* 0x0000100000177810 */ /* 0x040fe20007ffe0ff */
[----:B------:R-:W-:Y:S01]  /*01d0*/  UIADD3.X UR6, UPT, UPT, URZ, UR7, URZ, UP0, !UPT ;  /* 0x00000007ff067290 */ /* 0x000fe200087fe4ff */
[----:B------:R-:W-:-:S02]  /*01e0*/  IADD3 R25, PT, PT, R0, 0x1800, RZ ;  /* 0x0000180000197810 */ /* 0x000fc40007ffe0ff */
[C---:B------:R-:W-:Y:S02]  /*01f0*/  IADD3 R27, PT, PT, R0.reuse, 0x1c00, RZ ;  /* 0x00001c00001b7810 */ /* 0x040fe40007ffe0ff */
[C---:B------:R-:W-:Y:S02]  /*0200*/  IADD3 R29, PT, PT, R0.reuse, 0x3400, RZ ;  /* 0x00003400001d7810 */ /* 0x040fe40007ffe0ff */
[C---:B------:R-:W-:Y:S02]  /*0210*/  IADD3 R24, PT, PT, R0.reuse, 0x3800, RZ ;  /* 0x0000380000187810 */ /* 0x040fe40007ffe0ff */
[----:B------:R-:W-:Y:S02]  /*0220*/  IADD3 R26, PT, PT, R0, 0x3c00, RZ ;  /* 0x00003c00001a7810 */ /* 0x000fe40007ffe0ff */
[----:B------:R-:W-:Y:S02]  /*0230*/  MOV R22, R3 ;  /* 0x0000000300167202 */ /* 0x000fe40000000f00 */
[----:B--2---:R-:W-:Y:S01]  /*0240*/  MOV R14, UR4 ;  /* 0x00000004000e7c02 */ /* 0x004fe20008000f00 */
[----:B---3--:R-:W-:-:S06]  /*0250*/  UMOV UR4, URZ ;  /* 0x000000ff00047c82 */ /* 0x008fcc0008000000 */
.L_x_14:
[----:B------:R-:W-:Y:S01]  /*0260*/  MOV R12, UR5 ;  /* 0x00000005000c7c02 */ /* 0x000fe20008000f00 */
[----:B0-----:R-:W-:Y:S01]  /*0270*/  IMAD.WIDE.U32 R16, R0, 0x4, R14 ;  /* 0x0000000400107825 */ /* 0x001fe200078e000e */
[----:B------:R-:W-:-:S03]  /*0280*/  MOV R13, UR6 ;  /* 0x00000006000d7c02 */ /* 0x000fc60008000f00 */
[----:B------:R-:W-:Y:S02]  /*0290*/  IMAD.WIDE R12, R22, 0x4, R12 ;  /* 0x00000004160c7825 */ /* 0x000fe400078e020c */
[----:B------:R-:W2:Y:S02]  /*02a0*/  LDG.E R17, desc[UR8][R16.64] ;  /* 0x0000000810117981 */ /* 0x000ea4000c1e1900 */
[----:B------:R-:W-:Y:S02]  /*02b0*/  IMAD.WIDE.U32 R18, R2, 0x4, R14 ;  /* 0x0000000402127825 */ /* 0x000fe400078e000e */
[----:B------:R-:W2:Y:S04]  /*02c0*/  LDG.E R21, desc[UR8][R12.64+-0x20] ;  /* 0xffffe0080c157981 */ /* 0x000ea8000c1e1900 */
[----:B------:R-:W3:Y:S04]  /*02d0*/  LDG.E R20, desc[UR8][R12.64+-0x1c] ;  /* 0xffffe4080c147981 */ /* 0x000ee8000c1e1900 */
[----:B------:R-:W3:Y:S01]  /*02e0*/  LDG.E R19, desc[UR8][R18.64] ;  /* 0x0000000812137981 */ /* 0x000ee2000c1e1900 */
[----:B--2---:R-:W-:Y:S01]  /*02f0*/  FFMA R28, R21, R17, R28 ;  /* 0x00000011151c7223 */ /* 0x004fe2000000001c */
[----:B------:R-:W-:-:S06]  /*0300*/  IMAD.WIDE.U32 R16, R4, 0x4, R14 ;  /* 0x0000000404107825 */ /* 0x000fcc00078e000e */
[----:B------:R-:W2:Y:S04]  /*0310*/  LDG.E R16, desc[UR8][R16.64] ;  /* 0x0000000810107981 */ /* 0x000ea8000c1e1900 */
[----:B------:R-:W2:Y:S01]  /*0320*/  LDG.E R17, desc[UR8][R12.64+-0x18] ;  /* 0xffffe8080c117981 */ /* 0x000ea2000c1e1900 */
[----:B---3--:R-:W-:Y:S01]  /*0330*/  FFMA R28, R20, R19, R28 ;  /* 0x00000013141c7223 */ /* 0x008fe2000000001c */
[----:B------:R-:W-:Y:S02]  /*0340*/  IMAD.WIDE.U32 R20, R5, 0x4, R14 ;  /* 0x0000000405147825 */ /* 0x000fe400078e000e */
[----:B------:R-:W3:Y:S04]  /*0350*/  LDG.E R19, desc[UR8][R12.64+-0x14] ;  /* 0xffffec080c137981 */ /* 0x000ee8000c1e1900 */
[----:B------:R-:W3:Y:S01]  /*0360*/  LDG.E R20, desc[UR8][R20.64] ;  /* 0x0000000814147981 */ /* 0x000ee2000c1e1900 */
[----:B--2---:R-:W-:Y:S01]  /*0370*/  FFMA R28, R17, R16, R28 ;  /* 0x00000010111c7223 */ /* 0x004fe2000000001c */
[----:B------:R-:W-:-:S06]  /*0380*/  IMAD.WIDE.U32 R16, R23, 0x4, R14 ;  /* 0x0000000417107825 */ /* 0x000fcc00078e000e */
[----:B------:R-:W2:Y:S04]  /*0390*/  LDG.E R16, desc[UR8][R16.64] ;  /* 0x0000000810107981 */ /* 0x000ea8000c1e1900 */
[----:B------:R-:W2:Y:S01]  /*03a0*/  LDG.E R17, desc[UR8][R12.64+-0x10] ;  /* 0xfffff0080c117981 */ /* 0x000ea2000c1e1900 */
[----:B---3--:R-:W-:Y:S01]  /*03b0*/  FFMA R28, R19, R20, R28 ;  /* 0x00000014131c7223 */ /* 0x008fe2000000001c */
[----:B------:R-:W-:-:S06]  /*03c0*/  IMAD.WIDE.U32 R18, R6, 0x4, R14 ;  /* 0x0000000406127825 */ /* 0x000fcc00078e000e */
[----:B------:R-:W3:Y:S04]  /*03d0*/  LDG.E R18, desc[UR8][R18.64] ;  /* 0x0000000812127981 */ /* 0x000ee8000c1e1900 */
[----:B------:R-:W3:Y:S01]  /*03e0*/  LDG.E R19, desc[UR8][R12.64+-0xc] ;  /* 0xfffff4080c137981 */ /* 0x000ee2000c1e1900 */
[----:B------:R-:W-:-:S06]  /*03f0*/  IMAD.WIDE.U32 R20, R27, 0x4, R14 ;  /* 0x000000041b147825 */ /* 0x000fcc00078e000e */
[----:B------:R-:W4:Y:S01]  /*0400*/  LDG.E R20, desc[UR8][R20.64] ;  /* 0x0000000814147981 */ /* 0x000f22000c1e1900 */
[----:B--2---:R-:W-:Y:S01]  /*0410*/  FFMA R28, R17, R16, R28 ;  /* 0x00000010111c7223 */ /* 0x004fe2000000001c */
[----:B------:R-:W-:-:S06]  /*0420*/  IMAD.WIDE.U32 R16, R25, 0x4, R14 ;  /* 0x0000000419107825 */ /* 0x000fcc00078e000e */
[----:B------:R-:W2:Y:S04]  /*0430*/  LDG.E R16, desc[UR8][R16.64] ;  /* 0x0000000810107981 */ /* 0x000ea8000c1e1900 */
[----:B------:R-:W2:Y:S01]  /*0440*/  LDG.E R17, desc[UR8][R12.64+-0x8] ;  /* 0xfffff8080c117981 */ /* 0x000ea2000c1e1900 */
[----:B---3--:R-:W-:-:S03]  /*0450*/  FFMA R28, R19, R18, R28 ;  /* 0x00000012131c7223 */ /* 0x008fc6000000001c */
[----:B------:R-:W4:Y:S01]  /*0460*/  LDG.E R19, desc[UR8][R12.64+-0x4] ;  /* 0xfffffc080c137981 */ /* 0x000f22000c1e1900 */
[----:B--2---:R-:W-:Y:S01]  /*0470*/  FFMA R28, R17, R16, R28 ;  /* 0x00000010111c7223 */ /* 0x004fe2000000001c */
[----:B------:R-:W-:-:S06]  /*0480*/  IMAD.WIDE.U32 R16, R7, 0x4, R14 ;  /* 0x0000000407107825 */ /* 0x000fcc00078e000e */
[----:B------:R-:W2:Y:S01]  /*0490*/  LDG.E R16, desc[UR8][R16.64] ;  /* 0x0000000810107981 */ /* 0x000ea2000c1e1900 */
[----:B----4-:R-:W-:Y:S01]  /*04a0*/  FFMA R28, R19, R20, R28 ;  /* 0x00000014131c7223 */ /* 0x010fe2000000001c */
[----:B------:R-:W-:-:S06]  /*04b0*/  IMAD.WIDE.U32 R18, R8, 0x4, R14 ;  /* 0x0000000408127825 */ /* 0x000fcc00078e000e */
[----:B------:R-:W3:Y:S04]  /*04c0*/  LDG.E R18, desc[UR8][R18.64] ;  /* 0x0000000812127981 */ /* 0x000ee8000c1e1900 */
[----:B------:R-:W2:Y:S04]  /*04d0*/  LDG.E R17, desc[UR8][R12.64] ;  /* 0x000000080c117981 */ /* 0x000ea8000c1e1900 */
[----:B------:R-:W3:Y:S01]  /*04e0*/  LDG.E R19, desc[UR8][R12.64+0x4] ;  /* 0x000004080c137981 */ /* 0x000ee2000c1e1900 */
[----:B------:R-:W-:-:S06]  /*04f0*/  IMAD.WIDE.U32 R20, R10, 0x4, R14 ;  /* 0x000000040a147825 */ /* 0x000fcc00078e000e */
[----:B------:R-:W4:Y:S01]  /*0500*/  LDG.E R20, desc[UR8][R20.64] ;  /* 0x0000000814147981 */ /* 0x000f22000c1e1900 */
[----:B--2---:R-:W-:Y:S01]  /*0510*/  FFMA R28, R17, R16, R28 ;  /* 0x00000010111c7223 */ /* 0x004fe2000000001c */
[----:B------:R-:W-:-:S06]  /*0520*/  IMAD.WIDE.U32 R16, R9, 0x4, R14 ;  /* 0x0000000409107825 */ /* 0x000fcc00078e000e */
[----:B------:R-:W2:Y:S01]  /*0530*/  LDG.E R16, desc[UR8][R16.64] ;  /* 0x0000000810107981 */ /* 0x000ea2000c1e1900 */
[----:B---3--:R-:W-:-:S03]  /*0540*/  FFMA R28, R19, R18, R28 ;  /* 0x00000012131c7223 */ /* 0x008fc6000000001c */
[----:B------:R-:W4:Y:S04]  /*0550*/  LDG.E R19, desc[UR8][R12.64+0xc] ;  /* 0x00000c080c137981 */ /* 0x000f28000c1e1900 */
[----:B------:R-:W2:Y:S02]  /*0560*/  LDG.E R17, desc[UR8][R12.64+0x8] ;  /* 0x000008080c117981 */ /* 0x000ea4000c1e1900 */
[----:B--2---:R-:W-:Y:S01]  /*0570*/  FFMA R28, R17, R16, R28 ;  /* 0x00000010111c7223 */ /* 0x004fe2000000001c */
[----:B------:R-:W-:-:S04]  /*0580*/  IMAD.WIDE.U32 R16, R11, 0x4, R14 ;  /* 0x000000040b107825 */ /* 0x000fc800078e000e */
[----:B----4-:R-:W-:Y:S01]  /*0590*/  FFMA R28, R19, R20, R28 ;  /* 0x00000014131c7223 */ /* 0x010fe2000000001c */
[--C-:B------:R-:W-:Y:S01]  /*05a0*/  IMAD.WIDE.U32 R18, R29, 0x4, R14.reuse ;  /* 0x000000041d127825 */ /* 0x100fe200078e000e */
[----:B------:R-:W2:Y:S05]  /*05b0*/  LDG.E R16, desc[UR8][R16.64] ;  /* 0x0000000810107981 */ /* 0x000eaa000c1e1900 */
[----:B------:R-:W3:Y:S04]  /*05c0*/  LDG.E R18, desc[UR8][R18.64] ;  /* 0x0000000812127981 */ /* 0x000ee8000c1e1900 */
[----:B------:R-:W2:Y:S04]  /*05d0*/  LDG.E R17, desc[UR8][R12.64+0x10] ;  /* 0x000010080c117981 */ /* 0x000ea8000c1e1900 */
[----:B------:R-:W3:Y:S01]  /*05e0*/  LDG.E R19, desc[UR8][R12.64+0x14] ;  /* 0x000014080c137981 */ /* 0x000ee2000c1e1900 */
[----:B------:R-:W-:-:S06]  /*05f0*/  IMAD.WIDE.U32 R20, R24, 0x4, R14 ;  /* 0x0000000418147825 */ /* 0x000fcc00078e000e */
[----:B------:R-:W4:Y:S01]  /*0600*/  LDG.E R20, desc[UR8][R20.64] ;  /* 0x0000000814147981 */ /* 0x000f22000c1e1900 */
[----:B--2---:R-:W-:Y:S01]  /*0610*/  FFMA R28, R17, R16, R28 ;  /* 0x00000010111c7223 */ /* 0x004fe2000000001c */
[----:B------:R-:W-:-:S04]  /*0620*/  IMAD.WIDE.U32 R16, R26, 0x4, R14 ;  /* 0x000000041a107825 */ /* 0x000fc800078e000e */
[----:B---3--:R-:W-:Y:S02]  /*0630*/  FFMA R28, R19, R18, R28 ;  /* 0x00000012131c7223 */ /* 0x008fe4000000001c */
[----:B------:R-:W4:Y:S04]  /*0640*/  LDG.E R19, desc[UR8][R12.64+0x18] ;  /* 0x000018080c137981 */ /* 0x000f28000c1e1900 */
[----:B------:R-:W2:Y:S04]  /*0650*/  LDG.E R18, desc[UR8][R12.64+0x1c] ;  /* 0x00001c080c127981 */ /* 0x000ea8000c1e1900 */
[----:B------:R-:W2:Y:S01]  /*0660*/  LDG.E R16, desc[UR8][R16.64] ;  /* 0x0000000810107981 */ /* 0x000ea2000c1e1900 */
[----:B------:R-:W-:-:S04]  /*0670*/  UIADD3 UR4, UPT, UPT, UR4, 0x10, URZ ;  /* 0x0000001004047890 */ /* 0x000fc8000fffe0ff */
[----:B------:R-:W-:Y:S01]  /*0680*/  UISETP.NE.AND UP0, UPT, UR4, 0x400, UPT ;  /* 0x000004000400788c */ /* 0x000fe2000bf05270 */
[----:B------:R-:W-:Y:S02]  /*0690*/  IADD3 R14, P0, PT, R14, 0x10000, RZ ;  /* 0x000100000e0e7810 */ /* 0x000fe40007f1e0ff */
[----:B------:R-:W-:Y:S02]  /*06a0*/  IADD3 R22, PT, PT, R22, 0x10, RZ ;  /* 0x0000001016167810 */ /* 0x000fe40007ffe0ff */
[----:B------:R-:W-:Y:S01]  /*06b0*/  IADD3.X R15, PT, PT, RZ, R15, RZ, P0, !PT ;  /* 0x0000000fff0f7210 */ /* 0x000fe200007fe4ff */
[----:B----4-:R-:W-:-:S04]  /*06c0*/  FFMA R19, R19, R20, R28 ;  /* 0x0000001413137223 */ /* 0x010fc8000000001c */
[----:B--2---:R-:W-:Y:S01]  /*06d0*/  FFMA R28, R18, R16, R19 ;  /* 0x00000010121c7223 */ /* 0x004fe20000000013 */
[----:B------:R-:W-:Y:S06]  /*06e0*/  BRA.U UP0, `(.L_x_14) ;  /* 0xfffffff900dc7547 */ /* 0x000fec000b83ffff */
[----:B------:R-:W0:Y:S01]  /*06f0*/  LDC.64 R4, c[0x0][0x390] ;  /* 0x0000e400ff047b82 */ /* 0x000e220000000a00 */
[----:B------:R-:W-:-:S05]  /*0700*/  IADD3 R3, PT, PT, R0, R3, RZ ;  /* 0x0000000300037210 */ /* 0x000fca0007ffe0ff */
[----:B0-----:R-:W-:-:S05]  /*0710*/  IMAD.WIDE R2, R3, 0x4, R4 ;  /* 0x0000000403027825 */ /* 0x001fca00078e0204 */
[----:B------:R-:W-:Y:S01]  /*0720*/  STG.E desc[UR8][R2.64], R28 ;  /* 0x0000001c02007986 */ /* 0x000fe2000c101908 */
[----:B------:R-:W-:Y:S05]  /*0730*/  EXIT ;  /* 0x000000000000794d */ /* 0x000fea0003800000 */
.L_x_15:
        /* <DEDUP_REMOVED lines=12> */
.L_x_19:


//--------------------- .nv.global.init           --------------------------
	.section	.nv.global.init,"aw",@progbits
	.align	4
.nv.global.init:
	.type		__cudart_i2opi_f,@object
	.size		__cudart_i2opi_f,(.L_0 - __cudart_i2opi_f)
__cudart_i2opi_f:
        /*0000*/ 	.byte	0x41, 0x90, 0x43, 0x3c, 0x99, 0x95, 0x62, 0xdb, 0xc0, 0xdd, 0x34, 0xf5, 0xd1, 0x57, 0x27, 0xfc
        /*0010*/ 	.byte	0x29, 0x15, 0x44, 0x4e, 0x6e, 0x83, 0xf9, 0xa2
.L_0:


//--------------------- .nv.shared.reserved.0     --------------------------
	.section	.nv.shared.reserved.0,"aw",@nobits
	.weak		__nv_reservedSMEM_offset_0_alias
	.size		__nv_reservedSMEM_offset_0_alias, 0, 64
	.other		__nv_reservedSMEM_offset_0_alias,@"STO_CUDA_RESERVED_SHARED STV_DEFAULT"
__nv_reservedSMEM_offset_0_alias:
	.zero		0
	.zero		64


//--------------------- .nv.constant0._Z18memoryAccessKernelPf --------------------------
	.section	.nv.constant0._Z18memoryAccessKernelPf,"a",@progbits
	.sectionflags	@""
	.align	4
.nv.constant0._Z18memoryAccessKernelPf:
	.zero		904


//--------------------- .nv.constant0._Z21atomicOperationKernelPf --------------------------
	.section	.nv.constant0._Z21atomicOperationKernelPf,"a",@progbits
	.sectionflags	@""
	.align	4
.nv.constant0._Z21atomicOperationKernelPf:
	.zero		904


//--------------------- .nv.constant0._Z19floatingPointKernelPf --------------------------
	.section	.nv.constant0._Z19floatingPointKernelPf,"a",@progbits
	.sectionflags	@""
	.align	4
.nv.constant0._Z19floatingPointKernelPf:
	.zero		904


//--------------------- .nv.constant0._Z26matrixMultiplicationKernelPfS_S_ --------------------------
	.section	.nv.constant0._Z26matrixMultiplicationKernelPfS_S_,"a",@progbits
	.sectionflags	@""
	.align	4
.nv.constant0._Z26matrixMultiplicationKernelPfS_S_:
	.zero		920


//--------------------- SYMBOLS --------------------------

	.type		.nv.reservedSmem.offset0,@object
	.size		.nv.reservedSmem.offset0,0x4
